//
// Generated by NVIDIA NVVM Compiler
//
// Compiler Build ID: CL-36424714
// Cuda compilation tools, release 13.0, V13.0.88
// Based on NVVM 20.0.0
//

.version 9.0
.target sm_100
.address_size 64

	// .globl	_Z2fnPfS_

.visible .entry _Z2fnPfS_(
	.param .u64 .ptr .align 1 _Z2fnPfS__param_0,
	.param .u64 .ptr .align 1 _Z2fnPfS__param_1
)
{
	.reg .pred 	%p<43>;
	.reg .b32 	%f<84>;
	.reg .b64 	%rd<253>;

	ld.param.u64 	%rd168, [_Z2fnPfS__param_0];
	ld.param.u64 	%rd169, [_Z2fnPfS__param_1];
	cvta.to.global.u64 	%rd170, %rd168;
	cvta.to.global.u64 	%rd1, %rd169;
	add.s64 	%rd173, %rd1, 276;
	ld.global.f32 	%f42, [%rd170];
	setp.leu.f32 	%p1, %f42, 0f00000000;
	ld.global.f32 	%f1, [%rd170+4];
	ld.global.f32 	%f2, [%rd170+8];
	ld.global.f32 	%f3, [%rd170+12];
	ld.global.f32 	%f4, [%rd170+16];
	ld.global.f32 	%f5, [%rd170+20];
	ld.global.f32 	%f6, [%rd170+24];
	ld.global.f32 	%f7, [%rd170+28];
	ld.global.f32 	%f8, [%rd170+32];
	ld.global.f32 	%f9, [%rd170+36];
	ld.global.f32 	%f10, [%rd170+40];
	ld.global.f32 	%f11, [%rd170+44];
	ld.global.f32 	%f12, [%rd170+48];
	ld.global.f32 	%f13, [%rd170+52];
	ld.global.f32 	%f14, [%rd170+56];
	ld.global.f32 	%f15, [%rd170+60];
	ld.global.f32 	%f16, [%rd170+64];
	ld.global.f32 	%f17, [%rd170+68];
	ld.global.f32 	%f18, [%rd170+72];
	ld.global.f32 	%f19, [%rd170+76];
	ld.global.f32 	%f20, [%rd170+80];
	ld.global.f32 	%f21, [%rd170+84];
	ld.global.f32 	%f22, [%rd170+88];
	ld.global.f32 	%f23, [%rd170+92];
	ld.global.f32 	%f24, [%rd170+96];
	ld.global.f32 	%f25, [%rd170+100];
	ld.global.f32 	%f26, [%rd170+104];
	ld.global.f32 	%f27, [%rd170+108];
	ld.global.f32 	%f28, [%rd170+112];
	ld.global.f32 	%f29, [%rd170+116];
	ld.global.f32 	%f30, [%rd170+120];
	ld.global.f32 	%f31, [%rd170+124];
	ld.global.f32 	%f32, [%rd170+128];
	ld.global.f32 	%f33, [%rd170+132];
	ld.global.f32 	%f34, [%rd170+136];
	ld.global.f32 	%f35, [%rd170+140];
	ld.global.f32 	%f36, [%rd170+144];
	ld.global.f32 	%f37, [%rd170+148];
	ld.global.f32 	%f38, [%rd170+152];
	ld.global.f32 	%f39, [%rd170+156];
	add.s64 	%rd3, %rd170, 164;
	ld.global.f32 	%f40, [%rd170+160];
	ld.global.f32 	%f41, [%rd170+164];
	add.s64 	%rd174, %rd170, 168;
	@%p1 bra 	$L__BB0_2;
	add.s64 	%rd173, %rd1, 272;
	st.global.f32 	[%rd1+272], %f41;
	mov.u64 	%rd174, %rd3;
$L__BB0_2:
	setp.leu.f32 	%p2, %f1, 0f00000000;
	@%p2 bra 	$L__BB0_4;
	add.s64 	%rd8, %rd174, -4;
	ld.global.f32 	%f43, [%rd174+-4];
	add.s64 	%rd9, %rd173, -4;
	st.global.f32 	[%rd173+-4], %f43;
	mov.u64 	%rd173, %rd9;
	mov.u64 	%rd174, %rd8;
$L__BB0_4:
	setp.leu.f32 	%p3, %f2, 0f00000000;
	@%p3 bra 	$L__BB0_6;
	add.s64 	%rd12, %rd174, -4;
	ld.global.f32 	%f44, [%rd174+-4];
	add.s64 	%rd13, %rd173, -4;
	st.global.f32 	[%rd173+-4], %f44;
	mov.u64 	%rd173, %rd13;
	mov.u64 	%rd174, %rd12;
$L__BB0_6:
	setp.leu.f32 	%p4, %f3, 0f00000000;
	@%p4 bra 	$L__BB0_8;
	add.s64 	%rd16, %rd174, -4;
	ld.global.f32 	%f45, [%rd174+-4];
	add.s64 	%rd17, %rd173, -4;
	st.global.f32 	[%rd173+-4], %f45;
	mov.u64 	%rd173, %rd17;
	mov.u64 	%rd174, %rd16;
$L__BB0_8:
	setp.leu.f32 	%p5, %f4, 0f00000000;
	@%p5 bra 	$L__BB0_10;
	add.s64 	%rd20, %rd174, -4;
	ld.global.f32 	%f46, [%rd174+-4];
	add.s64 	%rd21, %rd173, -4;
	st.global.f32 	[%rd173+-4], %f46;
	mov.u64 	%rd173, %rd21;
	mov.u64 	%rd174, %rd20;
$L__BB0_10:
	setp.leu.f32 	%p6, %f5, 0f00000000;
	@%p6 bra 	$L__BB0_12;
	add.s64 	%rd24, %rd174, -4;
	ld.global.f32 	%f47, [%rd174+-4];
	add.s64 	%rd25, %rd173, -4;
	st.global.f32 	[%rd173+-4], %f47;
	mov.u64 	%rd173, %rd25;
	mov.u64 	%rd174, %rd24;
$L__BB0_12:
	setp.leu.f32 	%p7, %f6, 0f00000000;
	@%p7 bra 	$L__BB0_14;
	add.s64 	%rd28, %rd174, -4;
	ld.global.f32 	%f48, [%rd174+-4];
	add.s64 	%rd29, %rd173, -4;
	st.global.f32 	[%rd173+-4], %f48;
	mov.u64 	%rd173, %rd29;
	mov.u64 	%rd174, %rd28;
$L__BB0_14:
	setp.leu.f32 	%p8, %f7, 0f00000000;
	@%p8 bra 	$L__BB0_16;
	add.s64 	%rd32, %rd174, -4;
	ld.global.f32 	%f49, [%rd174+-4];
	add.s64 	%rd33, %rd173, -4;
	st.global.f32 	[%rd173+-4], %f49;
	mov.u64 	%rd173, %rd33;
	mov.u64 	%rd174, %rd32;
$L__BB0_16:
	setp.leu.f32 	%p9, %f8, 0f00000000;
	@%p9 bra 	$L__BB0_18;
	add.s64 	%rd36, %rd174, -4;
	ld.global.f32 	%f50, [%rd174+-4];
	add.s64 	%rd37, %rd173, -4;
	st.global.f32 	[%rd173+-4], %f50;
	mov.u64 	%rd173, %rd37;
	mov.u64 	%rd174, %rd36;
$L__BB0_18:
	setp.leu.f32 	%p10, %f9, 0f00000000;
	@%p10 bra 	$L__BB0_20;
	add.s64 	%rd40, %rd174, -4;
	ld.global.f32 	%f51, [%rd174+-4];
	add.s64 	%rd41, %rd173, -4;
	st.global.f32 	[%rd173+-4], %f51;
	mov.u64 	%rd173, %rd41;
	mov.u64 	%rd174, %rd40;
$L__BB0_20:
	setp.leu.f32 	%p11, %f10, 0f00000000;
	@%p11 bra 	$L__BB0_22;
	add.s64 	%rd44, %rd174, -4;
	ld.global.f32 	%f52, [%rd174+-4];
	add.s64 	%rd45, %rd173, -4;
	st.global.f32 	[%rd173+-4], %f52;
	mov.u64 	%rd173, %rd45;
	mov.u64 	%rd174, %rd44;
$L__BB0_22:
	setp.leu.f32 	%p12, %f11, 0f00000000;
	@%p12 bra 	$L__BB0_24;
	add.s64 	%rd48, %rd174, -4;
	ld.global.f32 	%f53, [%rd174+-4];
	add.s64 	%rd49, %rd173, -4;
	st.global.f32 	[%rd173+-4], %f53;
	mov.u64 	%rd173, %rd49;
	mov.u64 	%rd174, %rd48;
$L__BB0_24:
	setp.leu.f32 	%p13, %f12, 0f00000000;
	@%p13 bra 	$L__BB0_26;
	add.s64 	%rd52, %rd174, -4;
	ld.global.f32 	%f54, [%rd174+-4];
	add.s64 	%rd53, %rd173, -4;
	st.global.f32 	[%rd173+-4], %f54;
	mov.u64 	%rd173, %rd53;
	mov.u64 	%rd174, %rd52;
$L__BB0_26:
	setp.leu.f32 	%p14, %f13, 0f00000000;
	@%p14 bra 	$L__BB0_28;
	add.s64 	%rd56, %rd174, -4;
	ld.global.f32 	%f55, [%rd174+-4];
	add.s64 	%rd57, %rd173, -4;
	st.global.f32 	[%rd173+-4], %f55;
	mov.u64 	%rd173, %rd57;
	mov.u64 	%rd174, %rd56;
$L__BB0_28:
	setp.leu.f32 	%p15, %f14, 0f00000000;
	@%p15 bra 	$L__BB0_30;
	add.s64 	%rd60, %rd174, -4;
	ld.global.f32 	%f56, [%rd174+-4];
	add.s64 	%rd61, %rd173, -4;
	st.global.f32 	[%rd173+-4], %f56;
	mov.u64 	%rd173, %rd61;
	mov.u64 	%rd174, %rd60;
$L__BB0_30:
	setp.leu.f32 	%p16, %f15, 0f00000000;
	@%p16 bra 	$L__BB0_32;
	add.s64 	%rd64, %rd174, -4;
	ld.global.f32 	%f57, [%rd174+-4];
	add.s64 	%rd65, %rd173, -4;
	st.global.f32 	[%rd173+-4], %f57;
	mov.u64 	%rd173, %rd65;
	mov.u64 	%rd174, %rd64;
$L__BB0_32:
	setp.leu.f32 	%p17, %f16, 0f00000000;
	@%p17 bra 	$L__BB0_34;
	add.s64 	%rd68, %rd174, -4;
	ld.global.f32 	%f58, [%rd174+-4];
	add.s64 	%rd69, %rd173, -4;
	st.global.f32 	[%rd173+-4], %f58;
	mov.u64 	%rd173, %rd69;
	mov.u64 	%rd174, %rd68;
$L__BB0_34:
	setp.leu.f32 	%p18, %f17, 0f00000000;
	@%p18 bra 	$L__BB0_36;
	add.s64 	%rd72, %rd174, -4;
	ld.global.f32 	%f59, [%rd174+-4];
	add.s64 	%rd73, %rd173, -4;
	st.global.f32 	[%rd173+-4], %f59;
	mov.u64 	%rd173, %rd73;
	mov.u64 	%rd174, %rd72;
$L__BB0_36:
	setp.leu.f32 	%p19, %f18, 0f00000000;
	@%p19 bra 	$L__BB0_38;
	add.s64 	%rd76, %rd174, -4;
	ld.global.f32 	%f60, [%rd174+-4];
	add.s64 	%rd77, %rd173, -4;
	st.global.f32 	[%rd173+-4], %f60;
	mov.u64 	%rd173, %rd77;
	mov.u64 	%rd174, %rd76;
$L__BB0_38:
	setp.leu.f32 	%p20, %f19, 0f00000000;
	@%p20 bra 	$L__BB0_40;
	add.s64 	%rd80, %rd174, -4;
	ld.global.f32 	%f61, [%rd174+-4];
	add.s64 	%rd81, %rd173, -4;
	st.global.f32 	[%rd173+-4], %f61;
	mov.u64 	%rd173, %rd81;
	mov.u64 	%rd174, %rd80;
$L__BB0_40:
	setp.leu.f32 	%p21, %f20, 0f00000000;
	@%p21 bra 	$L__BB0_42;
	add.s64 	%rd84, %rd174, -4;
	ld.global.f32 	%f62, [%rd174+-4];
	add.s64 	%rd85, %rd173, -4;
	st.global.f32 	[%rd173+-4], %f62;
	mov.u64 	%rd173, %rd85;
	mov.u64 	%rd174, %rd84;
$L__BB0_42:
	setp.leu.f32 	%p22, %f21, 0f00000000;
	@%p22 bra 	$L__BB0_44;
	add.s64 	%rd88, %rd174, -4;
	ld.global.f32 	%f63, [%rd174+-4];
	add.s64 	%rd89, %rd173, -4;
	st.global.f32 	[%rd173+-4], %f63;
	mov.u64 	%rd173, %rd89;
	mov.u64 	%rd174, %rd88;
$L__BB0_44:
	setp.leu.f32 	%p23, %f22, 0f00000000;
	@%p23 bra 	$L__BB0_46;
	add.s64 	%rd92, %rd174, -4;
	ld.global.f32 	%f64, [%rd174+-4];
	add.s64 	%rd93, %rd173, -4;
	st.global.f32 	[%rd173+-4], %f64;
	mov.u64 	%rd173, %rd93;
	mov.u64 	%rd174, %rd92;
$L__BB0_46:
	setp.leu.f32 	%p24, %f23, 0f00000000;
	@%p24 bra 	$L__BB0_48;
	add.s64 	%rd96, %rd174, -4;
	ld.global.f32 	%f65, [%rd174+-4];
	add.s64 	%rd97, %rd173, -4;
	st.global.f32 	[%rd173+-4], %f65;
	mov.u64 	%rd173, %rd97;
	mov.u64 	%rd174, %rd96;
$L__BB0_48:
	setp.leu.f32 	%p25, %f24, 0f00000000;
	@%p25 bra 	$L__BB0_50;
	add.s64 	%rd100, %rd174, -4;
	ld.global.f32 	%f66, [%rd174+-4];
	add.s64 	%rd101, %rd173, -4;
	st.global.f32 	[%rd173+-4], %f66;
	mov.u64 	%rd173, %rd101;
	mov.u64 	%rd174, %rd100;
$L__BB0_50:
	setp.leu.f32 	%p26, %f25, 0f00000000;
	@%p26 bra 	$L__BB0_52;
	add.s64 	%rd104, %rd174, -4;
	ld.global.f32 	%f67, [%rd174+-4];
	add.s64 	%rd105, %rd173, -4;
	st.global.f32 	[%rd173+-4], %f67;
	mov.u64 	%rd173, %rd105;
	mov.u64 	%rd174, %rd104;
$L__BB0_52:
	setp.leu.f32 	%p27, %f26, 0f00000000;
	@%p27 bra 	$L__BB0_54;
	add.s64 	%rd108, %rd174, -4;
	ld.global.f32 	%f68, [%rd174+-4];
	add.s64 	%rd109, %rd173, -4;
	st.global.f32 	[%rd173+-4], %f68;
	mov.u64 	%rd173, %rd109;
	mov.u64 	%rd174, %rd108;
$L__BB0_54:
	setp.leu.f32 	%p28, %f27, 0f00000000;
	@%p28 bra 	$L__BB0_56;
	add.s64 	%rd112, %rd174, -4;
	ld.global.f32 	%f69, [%rd174+-4];
	add.s64 	%rd113, %rd173, -4;
	st.global.f32 	[%rd173+-4], %f69;
	mov.u64 	%rd173, %rd113;
	mov.u64 	%rd174, %rd112;
$L__BB0_56:
	setp.leu.f32 	%p29, %f28, 0f00000000;
	@%p29 bra 	$L__BB0_58;
	add.s64 	%rd116, %rd174, -4;
	ld.global.f32 	%f70, [%rd174+-4];
	add.s64 	%rd117, %rd173, -4;
	st.global.f32 	[%rd173+-4], %f70;
	mov.u64 	%rd173, %rd117;
	mov.u64 	%rd174, %rd116;
$L__BB0_58:
	setp.leu.f32 	%p30, %f29, 0f00000000;
	@%p30 bra 	$L__BB0_60;
	add.s64 	%rd120, %rd174, -4;
	ld.global.f32 	%f71, [%rd174+-4];
	add.s64 	%rd121, %rd173, -4;
	st.global.f32 	[%rd173+-4], %f71;
	mov.u64 	%rd173, %rd121;
	mov.u64 	%rd174, %rd120;
$L__BB0_60:
	setp.leu.f32 	%p31, %f30, 0f00000000;
	@%p31 bra 	$L__BB0_62;
	add.s64 	%rd124, %rd174, -4;
	ld.global.f32 	%f72, [%rd174+-4];
	add.s64 	%rd125, %rd173, -4;
	st.global.f32 	[%rd173+-4], %f72;
	mov.u64 	%rd173, %rd125;
	mov.u64 	%rd174, %rd124;
$L__BB0_62:
	setp.leu.f32 	%p32, %f31, 0f00000000;
	@%p32 bra 	$L__BB0_64;
	add.s64 	%rd128, %rd174, -4;
	ld.global.f32 	%f73, [%rd174+-4];
	add.s64 	%rd129, %rd173, -4;
	st.global.f32 	[%rd173+-4], %f73;
	mov.u64 	%rd173, %rd129;
	mov.u64 	%rd174, %rd128;
$L__BB0_64:
	setp.leu.f32 	%p33, %f32, 0f00000000;
	@%p33 bra 	$L__BB0_66;
	add.s64 	%rd132, %rd174, -4;
	ld.global.f32 	%f74, [%rd174+-4];
	add.s64 	%rd133, %rd173, -4;
	st.global.f32 	[%rd173+-4], %f74;
	mov.u64 	%rd173, %rd133;
	mov.u64 	%rd174, %rd132;
$L__BB0_66:
	setp.leu.f32 	%p34, %f33, 0f00000000;
	@%p34 bra 	$L__BB0_68;
	add.s64 	%rd136, %rd174, -4;
	ld.global.f32 	%f75, [%rd174+-4];
	add.s64 	%rd137, %rd173, -4;
	st.global.f32 	[%rd173+-4], %f75;
	mov.u64 	%rd173, %rd137;
	mov.u64 	%rd174, %rd136;
$L__BB0_68:
	setp.leu.f32 	%p35, %f34, 0f00000000;
	@%p35 bra 	$L__BB0_70;
	add.s64 	%rd140, %rd174, -4;
	ld.global.f32 	%f76, [%rd174+-4];
	add.s64 	%rd141, %rd173, -4;
	st.global.f32 	[%rd173+-4], %f76;
	mov.u64 	%rd173, %rd141;
	mov.u64 	%rd174, %rd140;
$L__BB0_70:
	setp.leu.f32 	%p36, %f35, 0f00000000;
	@%p36 bra 	$L__BB0_72;
	add.s64 	%rd144, %rd174, -4;
	ld.global.f32 	%f77, [%rd174+-4];
	add.s64 	%rd145, %rd173, -4;
	st.global.f32 	[%rd173+-4], %f77;
	mov.u64 	%rd173, %rd145;
	mov.u64 	%rd174, %rd144;
$L__BB0_72:
	setp.leu.f32 	%p37, %f36, 0f00000000;
	@%p37 bra 	$L__BB0_74;
	add.s64 	%rd148, %rd174, -4;
	ld.global.f32 	%f78, [%rd174+-4];
	add.s64 	%rd149, %rd173, -4;
	st.global.f32 	[%rd173+-4], %f78;
	mov.u64 	%rd173, %rd149;
	mov.u64 	%rd174, %rd148;
$L__BB0_74:
	setp.leu.f32 	%p38, %f37, 0f00000000;
	@%p38 bra 	$L__BB0_76;
	add.s64 	%rd152, %rd174, -4;
	ld.global.f32 	%f79, [%rd174+-4];
	add.s64 	%rd153, %rd173, -4;
	st.global.f32 	[%rd173+-4], %f79;
	mov.u64 	%rd173, %rd153;
	mov.u64 	%rd174, %rd152;
$L__BB0_76:
	setp.leu.f32 	%p39, %f38, 0f00000000;
	@%p39 bra 	$L__BB0_78;
	add.s64 	%rd156, %rd174, -4;
	ld.global.f32 	%f80, [%rd174+-4];
	add.s64 	%rd157, %rd173, -4;
	st.global.f32 	[%rd173+-4], %f80;
	mov.u64 	%rd173, %rd157;
	mov.u64 	%rd174, %rd156;
$L__BB0_78:
	setp.leu.f32 	%p40, %f39, 0f00000000;
	@%p40 bra 	$L__BB0_80;
	add.s64 	%rd160, %rd174, -4;
	ld.global.f32 	%f81, [%rd174+-4];
	add.s64 	%rd161, %rd173, -4;
	st.global.f32 	[%rd173+-4], %f81;
	mov.u64 	%rd173, %rd161;
	mov.u64 	%rd174, %rd160;
$L__BB0_80:
	setp.leu.f32 	%p41, %f40, 0f00000000;
	@%p41 bra 	$L__BB0_82;
	add.s64 	%rd164, %rd174, -4;
	ld.global.f32 	%f82, [%rd174+-4];
	add.s64 	%rd165, %rd173, -4;
	st.global.f32 	[%rd173+-4], %f82;
	mov.u64 	%rd173, %rd165;
	mov.u64 	%rd174, %rd164;
$L__BB0_82:
	setp.leu.f32 	%p42, %f41, 0f00000000;
	@%p42 bra 	$L__BB0_84;
	ld.global.f32 	%f83, [%rd174+-4];
	st.global.f32 	[%rd173+-4], %f83;
$L__BB0_84:
	ret;

}


// ===== COMPILED SASS (sm_100) =====

	.target	sm_100

	.elftype	@"ET_EXEC"


//--------------------- .note.nv.tkinfo           --------------------------
	.section	.note.nv.tkinfo,"",@"SHT_NOTE"
	.sectionflags	@"SHF_NOTE_NV_TKINFO"
	.tkinfo
        /*0018*/ 	.word	0x00000002
        /*0030*/ 	.string	""
        /*0030*/ 	.string	"ptxas"
        /*0030*/ 	.string	"Cuda compilation tools, release 13.0, V13.0.88"
        /*0030*/ 	.string	"Build cuda_13.0.r13.0/compiler.36424714_0"
        /*0030*/ 	.string	"-arch sm_100 -m 64 "



//--------------------- .note.nv.cuinfo           --------------------------
	.section	.note.nv.cuinfo,"",@"SHT_NOTE"
	.sectionflags	@"SHF_NOTE_NV_CUINFO"
        /*0018*/ 	.short	0x0002
        /*001a*/ 	.short	0x0064
        /*001c*/ 	.short	0x0082
	.zero		2


//--------------------- .nv.info                  --------------------------
	.section	.nv.info,"",@"SHT_CUDA_INFO"
	.align	4


	//----- nvinfo : EIATTR_REGCOUNT
	.align		4
        /*0000*/ 	.byte	0x04, 0x2f
        /*0002*/ 	.short	(.L_1 - .L_0)
	.align		4
.L_0:
        /*0004*/ 	.word	index@(_Z2fnPfS_)
        /*0008*/ 	.word	0x00000030


	//----- nvinfo : EIATTR_FRAME_SIZE
	.align		4
.L_1:
        /*000c*/ 	.byte	0x04, 0x11
        /*000e*/ 	.short	(.L_3 - .L_2)
	.align		4
.L_2:
        /*0010*/ 	.word	index@(_Z2fnPfS_)
        /*0014*/ 	.word	0x00000000


	//----- nvinfo : EIATTR_MIN_STACK_SIZE
	.align		4
.L_3:
        /*0018*/ 	.byte	0x04, 0x12
        /*001a*/ 	.short	(.L_5 - .L_4)
	.align		4
.L_4:
        /*001c*/ 	.word	index@(_Z2fnPfS_)
        /*0020*/ 	.word	0x00000000
.L_5:


//--------------------- .nv.compat                --------------------------
	.section	.nv.compat,"",@"SHT_CUDA_COMPAT_INFO"
	.align	4
        /*0000*/ 	.byte	0x02, 0x09, 0x00, 0x00, 0x02, 0x02, 0x01, 0x00, 0x02, 0x05, 0x05, 0x00, 0x03, 0x07, 0x01, 0x01
        /*0010*/ 	.byte	0x02, 0x03, 0x00, 0x00, 0x02, 0x06, 0x01, 0x00, 0x04, 0x0b, 0x08, 0x00, 0x09, 0x00, 0x00, 0x00
        /*0020*/ 	.byte	0x00, 0x00, 0x00, 0x00


//--------------------- .nv.info._Z2fnPfS_        --------------------------
	.section	.nv.info._Z2fnPfS_,"",@"SHT_CUDA_INFO"
	.sectionflags	@""
	.align	4


	//----- nvinfo : EIATTR_CUDA_API_VERSION
	.align		4
        /*0000*/ 	.byte	0x04, 0x37
        /*0002*/ 	.short	(.L_7 - .L_6)
.L_6:
        /*0004*/ 	.word	0x00000082


	//----- nvinfo : EIATTR_KPARAM_INFO
	.align		4
.L_7:
        /*0008*/ 	.byte	0x04, 0x17
        /*000a*/ 	.short	(.L_9 - .L_8)
.L_8:
        /*000c*/ 	.word	0x00000000
        /*0010*/ 	.short	0x0001
        /*0012*/ 	.short	0x0008
        /*0014*/ 	.byte	0x00, 0xf5, 0x21, 0x00


	//----- nvinfo : EIATTR_KPARAM_INFO
	.align		4
.L_9:
        /*0018*/ 	.byte	0x04, 0x17
        /*001a*/ 	.short	(.L_11 - .L_10)
.L_10:
        /*001c*/ 	.word	0x00000000
        /*0020*/ 	.short	0x0000
        /*0022*/ 	.short	0x0000
        /*0024*/ 	.byte	0x00, 0xf5, 0x21, 0x00


	//----- nvinfo : EIATTR_SPARSE_MMA_MASK
	.align		4
.L_11:
        /*0028*/ 	.byte	0x03, 0x50
        /*002a*/ 	.short	0x0000


	//----- nvinfo : EIATTR_MAXREG_COUNT
	.align		4
        /*002c*/ 	.byte	0x03, 0x1b
        /*002e*/ 	.short	0x00ff


	//----- nvinfo : EIATTR_MERCURY_ISA_VERSION
	.align		4
        /*0030*/ 	.byte	0x03, 0x5f
        /*0032*/ 	.short	0x0101


	//----- nvinfo : EIATTR_VRC_CTA_INIT_COUNT
	.align		4
        /*0034*/ 	.byte	0x02, 0x4a
	.zero		1
	.zero		1


	//----- nvinfo : EIATTR_EXIT_INSTR_OFFSETS
	.align		4
        /*0038*/ 	.byte	0x04, 0x1c
        /*003a*/ 	.short	(.L_13 - .L_12)


	//   ....[0]....
.L_12:
        /*003c*/ 	.word	0x00002b60


	//   ....[1]....
        /*0040*/ 	.word	0x00002be0


	//----- nvinfo : EIATTR_CBANK_PARAM_SIZE
	.align		4
.L_13:
        /*0044*/ 	.byte	0x03, 0x19
        /*0046*/ 	.short	0x0010


	//----- nvinfo : EIATTR_PARAM_CBANK
	.align		4
        /*0048*/ 	.byte	0x04, 0x0a
        /*004a*/ 	.short	(.L_15 - .L_14)
	.align		4
.L_14:
        /*004c*/ 	.word	index@(.nv.constant0._Z2fnPfS_)
        /*0050*/ 	.short	0x0380
        /*0052*/ 	.short	0x0010


	//----- nvinfo : EIATTR_SW_WAR
	.align		4
.L_15:
        /*0054*/ 	.byte	0x04, 0x36
        /*0056*/ 	.short	(.L_17 - .L_16)
.L_16:
        /*0058*/ 	.word	0x00000008
.L_17:


//--------------------- .nv.callgraph             --------------------------
	.section	.nv.callgraph,"",@"SHT_CUDA_CALLGRAPH"
	.align	4
	.sectionentsize	8
	.align		4
        /*0000*/ 	.word	0x00000000
	.align		4
        /*0004*/ 	.word	0xffffffff
	.align		4
        /*0008*/ 	.word	0x00000000
	.align		4
        /*000c*/ 	.word	0xfffffffe
	.align		4
        /*0010*/ 	.word	0x00000000
	.align		4
        /*0014*/ 	.word	0xfffffffd
	.align		4
        /*0018*/ 	.word	0x00000000
	.align		4
        /*001c*/ 	.word	0xfffffffc


//--------------------- .text._Z2fnPfS_           --------------------------
	.section	.text._Z2fnPfS_,"ax",@progbits
	.align	128
        .global         _Z2fnPfS_
        .type           _Z2fnPfS_,@function
        .size           _Z2fnPfS_,(.L_x_1 - _Z2fnPfS_)
        .other          _Z2fnPfS_,@"STO_CUDA_ENTRY STV_DEFAULT"
_Z2fnPfS_:
.text._Z2fnPfS_:
[----:B------:R-:W-:Y:S08]  /*0000*/  LDC R1, c[0x0][0x37c] ;  /* 0x0000df00ff017b82 */ /* 0x000ff00000000800 */
[----:B------:R-:W0:Y:S01]  /*0010*/  LDC.64 R22, c[0x0][0x380] ;  /* 0x0000e000ff167b82 */ /* 0x000e220000000a00 */
[----:B------:R-:W0:Y:S07]  /*0020*/  LDCU.64 UR4, c[0x0][0x358] ;  /* 0x00006b00ff0477ac */ /* 0x000e2e0008000a00 */
[----:B------:R-:W1:Y:S01]  /*0030*/  LDC.64 R12, c[0x0][0x380] ;  /* 0x0000e000ff0c7b82 */ /* 0x000e620000000a00 */
[----:B0-----:R-:W2:Y:S04]  /*0040*/  LDG.E R2, desc[UR4][R22.64] ;  /* 0x0000000416027981 */ /* 0x001ea8000c1e1900 */
[----:B------:R-:W3:Y:S04]  /*0050*/  LDG.E R5, desc[UR4][R22.64+0x4] ;  /* 0x0000040416057981 */ /* 0x000ee8000c1e1900 */
[----:B------:R-:W4:Y:S04]  /*0060*/  LDG.E R20, desc[UR4][R22.64+0x14] ;  /* 0x0000140416147981 */ /* 0x000f28000c1e1900 */
[----:B------:R-:W5:Y:S04]  /*0070*/  LDG.E R21, desc[UR4][R22.64+0x18] ;  /* 0x0000180416157981 */ /* 0x000f68000c1e1900 */
        /* <DEDUP_REMOVED lines=16> */
[----:B------:R-:W5:Y:S01]  /*0180*/  LDG.E R4, desc[UR4][R22.64+0xa4] ;  /* 0x0000a40416047981 */ /* 0x000f62000c1e1900 */
[----:B-1----:R-:W-:-:S03]  /*0190*/  IADD3 R24, P1, PT, R12, 0xa4, RZ ;  /* 0x000000a40c187810 */ /* 0x002fc60007f3e0ff */
[----:B------:R-:W5:Y:S02]  /*01a0*/  LDG.E R29, desc[UR4][R22.64+0x50] ;  /* 0x00005004161d7981 */ /* 0x000f64000c1e1900 */
[----:B------:R-:W-:Y:S02]  /*01b0*/  IMAD.X R43, RZ, RZ, R13, P1 ;  /* 0x000000ffff2b7224 */ /* 0x000fe400008e060d */
[----:B------:R-:W5:Y:S04]  /*01c0*/  LDG.E R28, desc[UR4][R22.64+0x54] ;  /* 0x00005404161c7981 */ /* 0x000f68000c1e1900 */
[----:B------:R-:W5:Y:S04]  /*01d0*/  LDG.E R27, desc[UR4][R22.64+0x58] ;  /* 0x00005804161b7981 */ /* 0x000f68000c1e1900 */
[----:B------:R-:W5:Y:S01]  /*01e0*/  LDG.E R25, desc[UR4][R22.64+0x5c] ;  /* 0x00005c0416197981 */ /* 0x000f62000c1e1900 */
[----:B--2---:R-:W-:-:S02]  /*01f0*/  FSETP.GT.AND P2, PT, R2, RZ, PT ;  /* 0x000000ff0200720b */ /* 0x004fc40003f44000 */
[----:B------:R-:W-:Y:S02]  /*0200*/  IADD3 R2, P0, PT, R12, 0xa8, RZ ;  /* 0x000000a80c027810 */ /* 0x000fe40007f1e0ff */
[----:B---3--:R-:W-:-:S03]  /*0210*/  FSETP.GT.AND P3, PT, R5, RZ, PT ;  /* 0x000000ff0500720b */ /* 0x008fc60003f64000 */
[----:B------:R-:W-:Y:S01]  /*0220*/  IMAD.X R5, RZ, RZ, R13, P0 ;  /* 0x000000ffff057224 */ /* 0x000fe200000e060d */
[----:B----4-:R-:W-:Y:S01]  /*0230*/  FSETP.GT.AND P1, PT, R20, RZ, PT ;  /* 0x000000ff1400720b */ /* 0x010fe20003f24000 */
[----:B------:R-:W2:Y:S01]  /*0240*/  LDG.E R13, desc[UR4][R22.64+0x84] ;  /* 0x00008404160d7981 */ /* 0x000ea2000c1e1900 */
[----:B-----5:R-:W-:Y:S02]  /*0250*/  FSETP.GT.AND P0, PT, R21, RZ, PT ;  /* 0x000000ff1500720b */ /* 0x020fe40003f04000 */
[----:B------:R-:W-:Y:S01]  /*0260*/  P2R R12, PR, RZ, 0x4 ;  /* 0x00000004ff0c7803 */ /* 0x000fe20000000000 */
[----:B------:R-:W-:Y:S01]  /*0270*/  @P2 IMAD.MOV.U32 R2, RZ, RZ, R24 ;  /* 0x000000ffff022224 */ /* 0x000fe200078e0018 */
[----:B------:R-:W-:Y:S01]  /*0280*/  P2R R41, PR, RZ, 0x2 ;  /* 0x00000002ff297803 */ /* 0x000fe20000000000 */
[----:B------:R-:W0:Y:S01]  /*0290*/  @P2 LDC.64 R44, c[0x0][0x388] ;  /* 0x0000e200ff2c2b82 */ /* 0x000e220000000a00 */
[----:B------:R-:W-:Y:S01]  /*02a0*/  P2R R40, PR, RZ, 0x1 ;  /* 0x00000001ff287803 */ /* 0x000fe20000000000 */
[----:B------:R-:W3:Y:S01]  /*02b0*/  LDG.E R24, desc[UR4][R22.64+0x60] ;  /* 0x0000600416187981 */ /* 0x000ee2000c1e1900 */
[----:B------:R-:W-:-:S02]  /*02c0*/  FSETP.GT.AND P0, PT, R30, RZ, PT ;  /* 0x000000ff1e00720b */ /* 0x000fc40003f04000 */
[----:B------:R-:W-:Y:S01]  /*02d0*/  FSETP.GT.AND P1, PT, R33, RZ, PT ;  /* 0x000000ff2100720b */ /* 0x000fe20003f24000 */
[----:B------:R-:W4:Y:S01]  /*02e0*/  LDG.E R21, desc[UR4][R22.64+0x64] ;  /* 0x0000640416157981 */ /* 0x000f22000c1e1900 */
[----:B------:R-:W-:Y:S02]  /*02f0*/  P2R R26, PR, RZ, 0x8 ;  /* 0x00000008ff1a7803 */ /* 0x000fe40000000000 */
[----:B------:R-:W-:Y:S01]  /*0300*/  P2R R39, PR, RZ, 0x1 ;  /* 0x00000001ff277803 */ /* 0x000fe20000000000 */
[----:B------:R-:W5:Y:S01]  /*0310*/  LDG.E R20, desc[UR4][R22.64+0x68] ;  /* 0x0000680416147981 */ /* 0x000f62000c1e1900 */
[----:B------:R-:W-:Y:S02]  /*0320*/  P2R R38, PR, RZ, 0x2 ;  /* 0x00000002ff267803 */ /* 0x000fe40000000000 */
[----:B------:R-:W-:Y:S02]  /*0330*/  FSETP.GT.AND P3, PT, R19, RZ, PT ;  /* 0x000000ff1300720b */ /* 0x000fe40003f64000 */
[----:B------:R-:W-:Y:S01]  /*0340*/  FSETP.GT.AND P0, PT, R16, RZ, PT ;  /* 0x000000ff1000720b */ /* 0x000fe20003f04000 */
[----:B------:R-:W2:Y:S01]  /*0350*/  LDG.E R19, desc[UR4][R22.64+0x6c] ;  /* 0x00006c0416137981 */ /* 0x000ea2000c1e1900 */
[----:B------:R-:W-:-:S02]  /*0360*/  FSETP.GT.AND P1, PT, R15, RZ, PT ;  /* 0x000000ff0f00720b */ /* 0x000fc40003f24000 */
[----:B------:R-:W-:Y:S01]  /*0370*/  P2R R42, PR, RZ, 0x8 ;  /* 0x00000008ff2a7803 */ /* 0x000fe20000000000 */
[----:B------:R-:W2:Y:S01]  /*0380*/  LDG.E R16, desc[UR4][R22.64+0x78] ;  /* 0x0000780416107981 */ /* 0x000ea2000c1e1900 */
[----:B------:R-:W-:Y:S02]  /*0390*/  P2R R37, PR, RZ, 0x1 ;  /* 0x00000001ff257803 */ /* 0x000fe40000000000 */
[----:B------:R-:W-:Y:S01]  /*03a0*/  P2R R36, PR, RZ, 0x2 ;  /* 0x00000002ff247803 */ /* 0x000fe20000000000 */
[----:B------:R-:W2:Y:S01]  /*03b0*/  LDG.E R15, desc[UR4][R22.64+0x7c] ;  /* 0x00007c04160f7981 */ /* 0x000ea2000c1e1900 */
[----:B------:R-:W-:Y:S02]  /*03c0*/  FSETP.GT.AND P4, PT, R18, RZ, PT ;  /* 0x000000ff1200720b */ /* 0x000fe40003f84000 */
[----:B------:R-:W-:Y:S01]  /*03d0*/  FSETP.GT.AND P0, PT, R14, RZ, PT ;  /* 0x000000ff0e00720b */ /* 0x000fe20003f04000 */
[----:B------:R-:W2:Y:S01]  /*03e0*/  LDG.E R18, desc[UR4][R22.64+0x70] ;  /* 0x0000700416127981 */ /* 0x000ea2000c1e1900 */
[----:B------:R-:W-:-:S02]  /*03f0*/  FSETP.GT.AND P1, PT, R11, RZ, PT ;  /* 0x000000ff0b00720b */ /* 0x000fc40003f24000 */
[----:B------:R-:W-:Y:S01]  /*0400*/  FSETP.GT.AND P3, PT, R7, RZ, PT ;  /* 0x000000ff0700720b */ /* 0x000fe20003f64000 */
[----:B------:R-:W2:Y:S01]  /*0410*/  LDG.E R14, desc[UR4][R22.64+0x80] ;  /* 0x00008004160e7981 */ /* 0x000ea2000c1e1900 */
[----:B------:R-:W-:Y:S02]  /*0420*/  P2R R31, PR, RZ, 0x10 ;  /* 0x00000010ff1f7803 */ /* 0x000fe40000000000 */
[----:B------:R-:W-:Y:S01]  /*0430*/  P2R R35, PR, RZ, 0x1 ;  /* 0x00000001ff237803 */ /* 0x000fe20000000000 */
[----:B------:R-:W2:Y:S01]  /*0440*/  LDG.E R11, desc[UR4][R22.64+0x8c] ;  /* 0x00008c04160b7981 */ /* 0x000ea2000c1e1900 */
[----:B------:R-:W-:Y:S02]  /*0450*/  P2R R34, PR, RZ, 0x2 ;  /* 0x00000002ff227803 */ /* 0x000fe40000000000 */
[----:B------:R-:W-:Y:S01]  /*0460*/  P2R R33, PR, RZ, 0x8 ;  /* 0x00000008ff217803 */ /* 0x000fe20000000000 */
[----:B------:R-:W2:Y:S01]  /*0470*/  LDG.E R7, desc[UR4][R22.64+0x9c] ;  /* 0x00009c0416077981 */ /* 0x000ea2000c1e1900 */
[----:B------:R-:W-:-:S02]  /*0480*/  FSETP.GT.AND P5, PT, R17, RZ, PT ;  /* 0x000000ff1100720b */ /* 0x000fc40003fa4000 */
[----:B------:R-:W-:Y:S01]  /*0490*/  FSETP.GT.AND P0, PT, R10, RZ, PT ;  /* 0x000000ff0a00720b */ /* 0x000fe20003f04000 */
[----:B------:R-:W2:Y:S01]  /*04a0*/  LDG.E R17, desc[UR4][R22.64+0x74] ;  /* 0x0000740416117981 */ /* 0x000ea2000c1e1900 */
[----:B------:R-:W-:Y:S02]  /*04b0*/  FSETP.GT.AND P1, PT, R9, RZ, PT ;  /* 0x000000ff0900720b */ /* 0x000fe40003f24000 */
[----:B------:R-:W-:Y:S01]  /*04c0*/  FSETP.GT.AND P2, PT, R8, RZ, PT ;  /* 0x000000ff0800720b */ /* 0x000fe20003f44000 */
[----:B------:R-:W2:Y:S01]  /*04d0*/  LDG.E R10, desc[UR4][R22.64+0x90] ;  /* 0x00009004160a7981 */ /* 0x000ea2000c1e1900 */
[----:B------:R-:W-:Y:S02]  /*04e0*/  ISETP.NE.AND P3, PT, R12, RZ, PT ;  /* 0x000000ff0c00720c */ /* 0x000fe40003f65270 */
[----:B------:R-:W-:Y:S01]  /*04f0*/  FSETP.GT.AND P4, PT, R6, RZ, PT ;  /* 0x000000ff0600720b */ /* 0x000fe20003f84000 */
[----:B------:R-:W2:Y:S04]  /*0500*/  LDG.E R12, desc[UR4][R22.64+0x88] ;  /* 0x00008804160c7981 */ /* 0x000ea8000c1e1900 */
[----:B------:R-:W2:Y:S04]  /*0510*/  LDG.E R9, desc[UR4][R22.64+0x94] ;  /* 0x0000940416097981 */ /* 0x000ea8000c1e1900 */
[----:B------:R-:W2:Y:S04]  /*0520*/  LDG.E R8, desc[UR4][R22.64+0x98] ;  /* 0x0000980416087981 */ /* 0x000ea8000c1e1900 */
[----:B------:R1:W2:Y:S02]  /*0530*/  LDG.E R6, desc[UR4][R22.64+0xa0] ;  /* 0x0000a00416067981 */ /* 0x0002a4000c1e1900 */
[----:B-1----:R-:W1:Y:S01]  /*0540*/  LDC.64 R22, c[0x0][0x388] ;  /* 0x0000e200ff167b82 */ /* 0x002e620000000a00 */
[----:B------:R-:W-:-:S02]  /*0550*/  P2R R32, PR, RZ, 0x20 ;  /* 0x00000020ff207803 */ /* 0x000fc40000000000 */
[----:B------:R-:W-:Y:S02]  /*0560*/  P2R R30, PR, RZ, 0x1 ;  /* 0x00000001ff1e7803 */ /* 0x000fe40000000000 */
[----:B------:R-:W-:Y:S02]  /*0570*/  ISETP.NE.AND P0, PT, R31, RZ, PT ;  /* 0x000000ff1f00720c */ /* 0x000fe40003f05270 */
[----:B------:R-:W-:Y:S02]  /*0580*/  P2R R31, PR, RZ, 0x2 ;  /* 0x00000002ff1f7803 */ /* 0x000fe40000000000 */
[----:B------:R-:W-:Y:S02]  /*0590*/  ISETP.NE.AND P1, PT, R32, RZ, PT ;  /* 0x000000ff2000720c */ /* 0x000fe40003f25270 */
[----:B------:R-:W-:Y:S02]  /*05a0*/  P2R R32, PR, RZ, 0x4 ;  /* 0x00000004ff207803 */ /* 0x000fe40000000000 */
[----:B------:R-:W-:-:S02]  /*05b0*/  ISETP.NE.AND P2, PT, R26, RZ, PT ;  /* 0x000000ff1a00720c */ /* 0x000fc40003f45270 */
[----:B------:R-:W-:Y:S02]  /*05c0*/  P2R R26, PR, RZ, 0x10 ;  /* 0x00000010ff1a7803 */ /* 0x000fe40000000000 */
[----:B------:R-:W-:Y:S02]  /*05d0*/  FSETP.GT.AND P6, PT, R0, RZ, PT ;  /* 0x000000ff0000720b */ /* 0x000fe40003fc4000 */
[----:B------:R-:W-:Y:S02]  /*05e0*/  FSETP.GT.AND P5, PT, R3, RZ, PT ;  /* 0x000000ff0300720b */ /* 0x000fe40003fa4000 */
[----:B-1----:R-:W-:Y:S01]  /*05f0*/  IADD3 R0, P4, PT, R22, 0x114, RZ ;  /* 0x0000011416007810 */ /* 0x002fe20007f9e0ff */
[----:B------:R-:W-:-:S04]  /*0600*/  @P3 IMAD.MOV.U32 R5, RZ, RZ, R43 ;  /* 0x000000ffff053224 */ /* 0x000fc800078e002b */
[----:B------:R-:W-:Y:S01]  /*0610*/  IMAD.X R3, RZ, RZ, R23, P4 ;  /* 0x000000ffff037224 */ /* 0x000fe200020e0617 */
[----:B------:R-:W-:Y:S01]  /*0620*/  @P3 IADD3 R0, P4, PT, R22, 0x110, RZ ;  /* 0x0000011016003810 */ /* 0x000fe20007f9e0ff */
[----:B------:R-:W-:-:S04]  /*0630*/  @P2 IMAD.MOV.U32 R22, RZ, RZ, R2 ;  /* 0x000000ffff162224 */ /* 0x000fc800078e0002 */
[----:B------:R-:W-:Y:S01]  /*0640*/  @P3 IMAD.X R3, RZ, RZ, R23, P4 ;  /* 0x000000ffff033224 */ /* 0x000fe200020e0617 */
[----:B------:R-:W-:Y:S01]  /*0650*/  @P2 MOV R23, R5 ;  /* 0x0000000500172202 */ /* 0x000fe20000000f00 */
[----:B0-----:R0:W-:Y:S04]  /*0660*/  @P3 STG.E desc[UR4][R44.64+0x110], R4 ;  /* 0x000110042c003986 */ /* 0x0011e8000c101904 */
[----:B------:R1:W3:Y:S01]  /*0670*/  @P2 LDG.E R43, desc[UR4][R22.64+-0x4] ;  /* 0xfffffc04162b2981 */ /* 0x0002e2000c1e1900 */
[----:B0-----:R-:W-:Y:S01]  /*0680*/  @P2 IADD3 R44, P3, PT, R0, -0x4, RZ ;  /* 0xfffffffc002c2810 */ /* 0x001fe20007f7e0ff */
[----:B-1----:R-:W-:-:S04]  /*0690*/  @P2 IMAD.MOV.U32 R22, RZ, RZ, R0 ;  /* 0x000000ffff162224 */ /* 0x002fc800078e0000 */
[----:B------:R-:W-:Y:S01]  /*06a0*/  @P2 IMAD.MOV.U32 R0, RZ, RZ, R44 ;  /* 0x000000ffff002224 */ /* 0x000fe200078e002c */
[----:B------:R-:W-:Y:S02]  /*06b0*/  @P2 IADD3.X R44, PT, PT, R3, -0x1, RZ, P3, !PT ;  /* 0xffffffff032c2810 */ /* 0x000fe40001ffe4ff */
[----:B------:R-:W-:Y:S02]  /*06c0*/  ISETP.NE.AND P3, PT, R42, RZ, PT ;  /* 0x000000ff2a00720c */ /* 0x000fe40003f65270 */
[----:B------:R-:W-:-:S05]  /*06d0*/  @P2 IADD3 R42, P4, PT, R2, -0x4, RZ ;  /* 0xfffffffc022a2810 */ /* 0x000fca0007f9e0ff */
[----:B------:R-:W-:Y:S01]  /*06e0*/  @P2 IMAD.MOV.U32 R2, RZ, RZ, R42 ;  /* 0x000000ffff022224 */ /* 0x000fe200078e002a */
[----:B------:R-:W-:Y:S01]  /*06f0*/  @P2 IADD3.X R42, PT, PT, R5, -0x1, RZ, P4, !PT ;  /* 0xffffffff052a2810 */ /* 0x000fe200027fe4ff */
[----:B------:R-:W-:-:S04]  /*0700*/  @P2 IMAD.MOV.U32 R23, RZ, RZ, R3 ;  /* 0x000000ffff172224 */ /* 0x000fc800078e0003 */
[----:B------:R-:W-:Y:S01]  /*0710*/  @P2 IMAD.MOV.U32 R5, RZ, RZ, R42 ;  /* 0x000000ffff052224 */ /* 0x000fe200078e002a */
[----:B---3--:R0:W-:Y:S02]  /*0720*/  @P2 STG.E desc[UR4][R22.64+-0x4], R43 ;  /* 0xfffffc2b16002986 */ /* 0x0081e4000c101904 */
[----:B0-----:R-:W-:Y:S02]  /*0730*/  @P1 IMAD.MOV.U32 R22, RZ, RZ, R2 ;  /* 0x000000ffff161224 */ /* 0x001fe400078e0002 */
[----:B------:R-:W-:-:S05]  /*0740*/  @P1 MOV R23, R5 ;  /* 0x0000000500171202 */ /* 0x000fca0000000f00 */
[----:B------:R0:W3:Y:S01]  /*0750*/  @P1 LDG.E R45, desc[UR4][R22.64+-0x4] ;  /* 0xfffffc04162d1981 */ /* 0x0000e2000c1e1900 */
[----:B------:R-:W-:Y:S01]  /*0760*/  @P2 IMAD.MOV.U32 R3, RZ, RZ, R44 ;  /* 0x000000ffff032224 */ /* 0x000fe200078e002c */
[----:B------:R-:W-:Y:S01]  /*0770*/  @P1 IADD3 R42, P2, PT, R0, -0x4, RZ ;  /* 0xfffffffc002a1810 */ /* 0x000fe20007f5e0ff */
[----:B0-----:R-:W-:-:S04]  /*0780*/  @P1 IMAD.MOV.U32 R22, RZ, RZ, R0 ;  /* 0x000000ffff161224 */ /* 0x001fc800078e0000 */
        /* <DEDUP_REMOVED lines=103> */
[----:B------:R-:W-:Y:S02]  /*0e00*/  ISETP.NE.AND P4, PT, R34, RZ, PT ;  /* 0x000000ff2200720c */ /* 0x000fe40003f85270 */
[----:B------:R-:W-:Y:S01]  /*0e10*/  @P2 IADD3 R34, P3, PT, R0, -0x4, RZ ;  /* 0xfffffffc00222810 */ /* 0x000fe20007f7e0ff */
[----:B0-----:R-:W-:-:S04]  /*0e20*/  @P2 IMAD.MOV.U32 R22, RZ, RZ, R0 ;  /* 0x000000ffff162224 */ /* 0x001fc800078e0000 */
[----:B------:R-:W-:Y:S01]  /*0e30*/  @P2 IMAD.MOV.U32 R0, RZ, RZ, R34 ;  /* 0x000000ffff002224 */ /* 0x000fe200078e0022 */
[----:B------:R-:W-:Y:S01]  /*0e40*/  @P2 IADD3.X R34, PT, PT, R3, -0x1, RZ, P3, !PT ;  /* 0xffffffff03222810 */ /* 0x000fe20001ffe4ff */
[----:B------:R-:W-:-:S04]  /*0e50*/  @P2 IMAD.MOV.U32 R23, RZ, RZ, R3 ;  /* 0x000000ffff172224 */ /* 0x000fc800078e0003 */
[----:B------:R-:W-:Y:S01]  /*0e60*/  @P2 IMAD.MOV.U32 R3, RZ, RZ, R34 ;  /* 0x000000ffff032224 */ /* 0x000fe200078e0022 */
[----:B------:R-:W-:-:S05]  /*0e70*/  @P2 IADD3 R34, P3, PT, R2, -0x4, RZ ;  /* 0xfffffffc02222810 */ /* 0x000fca0007f7e0ff */
[----:B------:R-:W-:Y:S01]  /*0e80*/  @P2 IMAD.MOV.U32 R2, RZ, RZ, R34 ;  /* 0x000000ffff022224 */ /* 0x000fe200078e0022 */
[----:B------:R-:W-:-:S05]  /*0e90*/  @P2 IADD3.X R34, PT, PT, R5, -0x1, RZ, P3, !PT ;  /* 0xffffffff05222810 */ /* 0x000fca0001ffe4ff */
[----:B------:R-:W-:Y:S01]  /*0ea0*/  @P2 IMAD.MOV.U32 R5, RZ, RZ, R34 ;  /* 0x000000ffff052224 */ /* 0x000fe200078e0022 */
[----:B------:R-:W-:Y:S01]  /*0eb0*/  ISETP.NE.AND P3, PT, R33, RZ, PT ;  /* 0x000000ff2100720c */ /* 0x000fe20003f65270 */
[----:B---3--:R0:W-:Y:S02]  /*0ec0*/  @P2 STG.E desc[UR4][R22.64+-0x4], R35 ;  /* 0xfffffc2316002986 */ /* 0x0081e4000c101904 */
[----:B0-----:R-:W-:Y:S01]  /*0ed0*/  @P1 IMAD.MOV.U32 R22, RZ, RZ, R2 ;  /* 0x000000ffff161224 */ /* 0x001fe200078e0002 */
[----:B------:R-:W-:-:S05]  /*0ee0*/  @P1 MOV R23, R5 ;  /* 0x0000000500171202 */ /* 0x000fca0000000f00 */
[----:B------:R0:W3:Y:S01]  /*0ef0*/  @P1 LDG.E R33, desc[UR4][R22.64+-0x4] ;  /* 0xfffffc0416211981 */ /* 0x0000e2000c1e1900 */
        /* <DEDUP_REMOVED lines=10> */
[----:B---3--:R0:W-:Y:S02]  /*0fa0*/  @P1 STG.E desc[UR4][R22.64+-0x4], R33 ;  /* 0xfffffc2116001986 */ /* 0x0081e4000c101904 */
[----:B0-----:R-:W-:Y:S02]  /*0fb0*/  @P0 IMAD.MOV.U32 R22, RZ, RZ, R2 ;  /* 0x000000ffff160224 */ /* 0x001fe400078e0002 */
[----:B------:R-:W-:-:S05]  /*0fc0*/  @P0 MOV R23, R5 ;  /* 0x0000000500170202 */ /* 0x000fca0000000f00 */
[----:B------:R0:W3:Y:S01]  /*0fd0*/  @P0 LDG.E R35, desc[UR4][R22.64+-0x4] ;  /* 0xfffffc0416230981 */ /* 0x0000e2000c1e1900 */
        /* <DEDUP_REMOVED lines=24> */
[----:B------:R-:W-:Y:S02]  /*1160*/  @P4 IADD3.X R32, PT, PT, R5, -0x1, RZ, P0, !PT ;  /* 0xffffffff05204810 */ /* 0x000fe400007fe4ff */
[----:B------:R-:W-:-:S03]  /*1170*/  ISETP.NE.AND P0, PT, R30, RZ, PT ;  /* 0x000000ff1e00720c */ /* 0x000fc60003f05270 */
[----:B------:R-:W-:Y:S01]  /*1180*/  @P4 IMAD.MOV.U32 R5, RZ, RZ, R32 ;  /* 0x000000ffff054224 */ /* 0x000fe200078e0020 */
[----:B---3--:R0:W-:Y:S09]  /*1190*/  @P4 STG.E desc[UR4][R22.64+-0x4], R31 ;  /* 0xfffffc1f16004986 */ /* 0x0081f2000c101904 */
        /* <DEDUP_REMOVED lines=23> */
[----:B------:R-:W-:Y:S02]  /*1310*/  @P1 IADD3 R30, P4, PT, R2, -0x4, RZ ;  /* 0xfffffffc021e1810 */ /* 0x000fe40007f9e0ff */
[----:B------:R-:W-:Y:S02]  /*1320*/  FSETP.GT.AND P0, PT, R29, RZ, PT ;  /* 0x000000ff1d00720b */ /* 0x000fe40003f04000 */
[----:B------:R-:W-:Y:S01]  /*1330*/  @P1 IADD3.X R29, PT, PT, R5, -0x1, RZ, P4, !PT ;  /* 0xffffffff051d1810 */ /* 0x000fe200027fe4ff */
[----:B------:R-:W-:-:S04]  /*1340*/  @P1 IMAD.MOV.U32 R2, RZ, RZ, R30 ;  /* 0x000000ffff021224 */ /* 0x000fc800078e001e */
[----:B------:R-:W-:Y:S01]  /*1350*/  @P1 IMAD.MOV.U32 R5, RZ, RZ, R29 ;  /* 0x000000ffff051224 */ /* 0x000fe200078e001d */
[----:B---3--:R0:W-:Y:S02]  /*1360*/  @P1 STG.E desc[UR4][R22.64+-0x4], R31 ;  /* 0xfffffc1f16001986 */ /* 0x0081e4000c101904 */
[----:B0-----:R-:W-:Y:S02]  /*1370*/  @P2 IMAD.MOV.U32 R22, RZ, RZ, R2 ;  /* 0x000000ffff162224 */ /* 0x001fe400078e0002 */
[----:B------:R-:W-:-:S05]  /*1380*/  @P2 MOV R23, R5 ;  /* 0x0000000500172202 */ /* 0x000fca0000000f00 */
[----:B------:R0:W3:Y:S01]  /*1390*/  @P2 LDG.E R29, desc[UR4][R22.64+-0x4] ;  /* 0xfffffc04161d2981 */ /* 0x0000e2000c1e1900 */
[----:B------:R-:W-:-:S04]  /*13a0*/  @P2 IADD3 R30, P1, PT, R0, -0x4, RZ ;  /* 0xfffffffc001e2810 */ /* 0x000fc80007f3e0ff */
[----:B------:R-:W-:Y:S01]  /*13b0*/  @P2 IADD3.X R31, PT, PT, R3, -0x1, RZ, P1, !PT ;  /* 0xffffffff031f2810 */ /* 0x000fe20000ffe4ff */
[----:B0-----:R-:W-:Y:S02]  /*13c0*/  @P2 IMAD.MOV.U32 R22, RZ, RZ, R0 ;  /* 0x000000ffff162224 */ /* 0x001fe400078e0000 */
[----:B------:R-:W-:Y:S01]  /*13d0*/  @P2 IMAD.MOV.U32 R0, RZ, RZ, R30 ;  /* 0x000000ffff002224 */ /* 0x000fe200078e001e */
[----:B------:R-:W-:Y:S02]  /*13e0*/  @P2 IADD3 R30, P4, PT, R2, -0x4, RZ ;  /* 0xfffffffc021e2810 */ /* 0x000fe40007f9e0ff */
[----:B------:R-:W-:Y:S02]  /*13f0*/  FSETP.GT.AND P1, PT, R28, RZ, PT ;  /* 0x000000ff1c00720b */ /* 0x000fe40003f24000 */
[----:B------:R-:W-:Y:S01]  /*1400*/  @P2 IADD3.X R28, PT, PT, R5, -0x1, RZ, P4, !PT ;  /* 0xffffffff051c2810 */ /* 0x000fe200027fe4ff */
[----:B------:R-:W-:Y:S02]  /*1410*/  @P2 IMAD.MOV.U32 R23, RZ, RZ, R3 ;  /* 0x000000ffff172224 */ /* 0x000fe400078e0003 */
[----:B------:R-:W-:-:S02]  /*1420*/  @P2 IMAD.MOV.U32 R2, RZ, RZ, R30 ;  /* 0x000000ffff022224 */ /* 0x000fc400078e001e */
[----:B------:R-:W-:Y:S01]  /*1430*/  @P2 IMAD.MOV.U32 R5, RZ, RZ, R28 ;  /* 0x000000ffff052224 */ /* 0x000fe200078e001c */
[----:B---3--:R0:W-:Y:S02]  /*1440*/  @P2 STG.E desc[UR4][R22.64+-0x4], R29 ;  /* 0xfffffc1d16002986 */ /* 0x0081e4000c101904 */
[----:B0-----:R-:W-:Y:S01]  /*1450*/  @P3 MOV R22, R2 ;  /* 0x0000000200163202 */ /* 0x001fe20000000f00 */
[----:B------:R-:W-:-:S05]  /*1460*/  @P3 IMAD.MOV.U32 R23, RZ, RZ, R5 ;  /* 0x000000ffff173224 */ /* 0x000fca00078e0005 */
[----:B------:R0:W3:Y:S01]  /*1470*/  @P3 LDG.E R29, desc[UR4][R22.64+-0x4] ;  /* 0xfffffc04161d3981 */ /* 0x0000e2000c1e1900 */
[----:B------:R-:W-:Y:S01]  /*1480*/  @P2 IMAD.MOV.U32 R3, RZ, RZ, R31 ;  /* 0x000000ffff032224 */ /* 0x000fe200078e001f */
[----:B------:R-:W-:-:S04]  /*1490*/  @P3 IADD3 R28, P2, PT, R2, -0x4, RZ ;  /* 0xfffffffc021c3810 */ /* 0x000fc80007f5e0ff */
[----:B------:R-:W-:Y:S02]  /*14a0*/  @P3 IADD3.X R30, PT, PT, R5, -0x1, RZ, P2, !PT ;  /* 0xffffffff051e3810 */ /* 0x000fe400017fe4ff */
[----:B------:R-:W-:Y:S02]  /*14b0*/  FSETP.GT.AND P2, PT, R27, RZ, PT ;  /* 0x000000ff1b00720b */ /* 0x000fe40003f44000 */
[----:B------:R-:W-:Y:S01]  /*14c0*/  @P3 IADD3 R27, P4, PT, R0, -0x4, RZ ;  /* 0xfffffffc001b3810 */ /* 0x000fe20007f9e0ff */
[----:B------:R-:W-:-:S03]  /*14d0*/  @P3 IMAD.MOV.U32 R2, RZ, RZ, R28 ;  /* 0x000000ffff023224 */ /* 0x000fc600078e001c */
[----:B------:R-:W-:Y:S02]  /*14e0*/  @P3 IADD3.X R28, PT, PT, R3, -0x1, RZ, P4, !PT ;  /* 0xffffffff031c3810 */ /* 0x000fe400027fe4ff */
[----:B------:R-:W-:Y:S01]  /*14f0*/  ISETP.NE.AND P4, PT, R26, RZ, PT ;  /* 0x000000ff1a00720c */ /* 0x000fe20003f85270 */
[----:B0-----:R-:W-:Y:S02]  /*1500*/  @P3 IMAD.MOV.U32 R22, RZ, RZ, R0 ;  /* 0x000000ffff163224 */ /* 0x001fe400078e0000 */
[----:B------:R-:W-:Y:S02]  /*1510*/  @P3 IMAD.MOV.U32 R23, RZ, RZ, R3 ;  /* 0x000000ffff173224 */ /* 0x000fe400078e0003 */
[----:B------:R-:W-:Y:S02]  /*1520*/  @P3 IMAD.MOV.U32 R5, RZ, RZ, R30 ;  /* 0x000000ffff053224 */ /* 0x000fe400078e001e */
[----:B------:R-:W-:Y:S01]  /*1530*/  @P3 IMAD.MOV.U32 R0, RZ, RZ, R27 ;  /* 0x000000ffff003224 */ /* 0x000fe200078e001b */
[----:B---3--:R0:W-:Y:S05]  /*1540*/  @P3 STG.E desc[UR4][R22.64+-0x4], R29 ;  /* 0xfffffc1d16003986 */ /* 0x0081ea000c101904 */
[----:B0-----:R-:W-:Y:S01]  /*1550*/  @P4 MOV R22, R2 ;  /* 0x0000000200164202 */ /* 0x001fe20000000f00 */
[----:B------:R-:W-:-:S05]  /*1560*/  @P4 IMAD.MOV.U32 R23, RZ, RZ, R5 ;  /* 0x000000ffff174224 */ /* 0x000fca00078e0005 */
[----:B------:R0:W3:Y:S01]  /*1570*/  @P4 LDG.E R27, desc[UR4][R22.64+-0x4] ;  /* 0xfffffc04161b4981 */ /* 0x0000e2000c1e1900 */
[----:B------:R-:W-:Y:S01]  /*1580*/  @P3 IMAD.MOV.U32 R3, RZ, RZ, R28 ;  /* 0x000000ffff033224 */ /* 0x000fe200078e001c */
[----:B------:R-:W-:-:S04]  /*1590*/  @P4 IADD3 R26, P3, PT, R2, -0x4, RZ ;  /* 0xfffffffc021a4810 */ /* 0x000fc80007f7e0ff */
[----:B------:R-:W-:Y:S01]  /*15a0*/  @P4 IADD3.X R28, PT, PT, R5, -0x1, RZ, P3, !PT ;  /* 0xffffffff051c4810 */ /* 0x000fe20001ffe4ff */
[----:B------:R-:W-:Y:S02]  /*15b0*/  @P4 IMAD.MOV.U32 R2, RZ, RZ, R26 ;  /* 0x000000ffff024224 */ /* 0x000fe400078e001a */
[----:B0-----:R-:W-:Y:S02]  /*15c0*/  @P4 IMAD.MOV.U32 R22, RZ, RZ, R0 ;  /* 0x000000ffff164224 */ /* 0x001fe400078e0000 */
[----:B------:R-:W-:Y:S02]  /*15d0*/  @P4 IMAD.MOV.U32 R23, RZ, RZ, R3 ;  /* 0x000000ffff174224 */ /* 0x000fe400078e0003 */
[----:B------:R-:W-:Y:S01]  /*15e0*/  @P4 IMAD.MOV.U32 R5, RZ, RZ, R28 ;  /* 0x000000ffff054224 */ /* 0x000fe200078e001c */
[----:B------:R-:W-:Y:S02]  /*15f0*/  @P4 IADD3 R26, P3, PT, R0, -0x4, RZ ;  /* 0xfffffffc001a4810 */ /* 0x000fe40007f7e0ff */
[----:B---3--:R0:W-:Y:S02]  /*1600*/  @P4 STG.E desc[UR4][R22.64+-0x4], R27 ;  /* 0xfffffc1b16004986 */ /* 0x0081e4000c101904 */
[----:B0-----:R-:W-:Y:S01]  /*1610*/  @P5 MOV R22, R2 ;  /* 0x0000000200165202 */ /* 0x001fe20000000f00 */
[----:B------:R-:W-:-:S05]  /*1620*/  @P5 IMAD.MOV.U32 R23, RZ, RZ, R5 ;  /* 0x000000ffff175224 */ /* 0x000fca00078e0005 */
[----:B------:R0:W3:Y:S01]  /*1630*/  @P5 LDG.E R29, desc[UR4][R22.64+-0x4] ;  /* 0xfffffc04161d5981 */ /* 0x0000e2000c1e1900 */
[----:B------:R-:W-:Y:S01]  /*1640*/  @P4 IMAD.MOV.U32 R0, RZ, RZ, R26 ;  /* 0x000000ffff004224 */ /* 0x000fe200078e001a */
[----:B------:R-:W-:-:S05]  /*1650*/  @P4 IADD3.X R26, PT, PT, R3, -0x1, RZ, P3, !PT ;  /* 0xffffffff031a4810 */ /* 0x000fca0001ffe4ff */
[----:B------:R-:W-:Y:S01]  /*1660*/  @P4 IMAD.MOV.U32 R3, RZ, RZ, R26 ;  /* 0x000000ffff034224 */ /* 0x000fe200078e001a */
[----:B------:R-:W-:-:S04]  /*1670*/  @P5 IADD3 R26, P3, PT, R2, -0x4, RZ ;  /* 0xfffffffc021a5810 */ /* 0x000fc80007f7e0ff */
[----:B------:R-:W-:Y:S01]  /*1680*/  @P5 IADD3.X R27, PT, PT, R5, -0x1, RZ, P3, !PT ;  /* 0xffffffff051b5810 */ /* 0x000fe20001ffe4ff */
[----:B0-----:R-:W-:Y:S02]  /*1690*/  @P5 IMAD.MOV.U32 R22, RZ, RZ, R0 ;  /* 0x000000ffff165224 */ /* 0x001fe400078e0000 */
[----:B------:R-:W-:Y:S01]  /*16a0*/  @P5 IMAD.MOV.U32 R23, RZ, RZ, R3 ;  /* 0x000000ffff175224 */ /* 0x000fe200078e0003 */
[----:B------:R-:W-:Y:S01]  /*16b0*/  @P5 MOV R5, R27 ;  /* 0x0000001b00055202 */ /* 0x000fe20000000f00 */
[----:B------:R-:W-:Y:S01]  /*16c0*/  @P5 IMAD.MOV.U32 R2, RZ, RZ, R26 ;  /* 0x000000ffff025224 */ /* 0x000fe200078e001a */
[----:B------:R-:W-:Y:S02]  /*16d0*/  @P5 IADD3 R26, P3, PT, R0, -0x4, RZ ;  /* 0xfffffffc001a5810 */ /* 0x000fe40007f7e0ff */
[----:B---3--:R0:W-:Y:S02]  /*16e0*/  @P5 STG.E desc[UR4][R22.64+-0x4], R29 ;  /* 0xfffffc1d16005986 */ /* 0x0081e4000c101904 */
[----:B0-----:R-:W-:-:S02]  /*16f0*/  @P6 IMAD.MOV.U32 R22, RZ, RZ, R2 ;  /* 0x000000ffff166224 */ /* 0x001fc400078e0002 */
[----:B------:R-:W-:-:S05]  /*1700*/  @P6 IMAD.MOV.U32 R23, RZ, RZ, R5 ;  /* 0x000000ffff176224 */ /* 0x000fca00078e0005 */
[----:B------:R0:W3:Y:S01]  /*1710*/  @P6 LDG.E R27, desc[UR4][R22.64+-0x4] ;  /* 0xfffffc04161b6981 */ /* 0x0000e2000c1e1900 */
[----:B------:R-:W-:Y:S01]  /*1720*/  @P5 IMAD.MOV.U32 R0, RZ, RZ, R26 ;  /* 0x000000ffff005224 */ /* 0x000fe200078e001a */
[----:B------:R-:W-:-:S05]  /*1730*/  @P5 IADD3.X R26, PT, PT, R3, -0x1, RZ, P3, !PT ;  /* 0xffffffff031a5810 */ /* 0x000fca0001ffe4ff */
[----:B------:R-:W-:Y:S01]  /*1740*/  @P5 IMAD.MOV.U32 R3, RZ, RZ, R26 ;  /* 0x000000ffff035224 */ /* 0x000fe200078e001a */
[----:B------:R-:W-:-:S04]  /*1750*/  @P6 IADD3 R26, P3, PT, R2, -0x4, RZ ;  /* 0xfffffffc021a6810 */ /* 0x000fc80007f7e0ff */
[----:B------:R-:W-:Y:S01]  /*1760*/  @P6 IADD3.X R28, PT, PT, R5, -0x1, RZ, P3, !PT ;  /* 0xffffffff051c6810 */ /* 0x000fe20001ffe4ff */
[----:B0-----:R-:W-:Y:S01]  /*1770*/  @P6 IMAD.MOV.U32 R22, RZ, RZ, R0 ;  /* 0x000000ffff166224 */ /* 0x001fe200078e0000 */
[----:B------:R-:W-:Y:S01]  /*1780*/  @P6 MOV R2, R26 ;  /* 0x0000001a00026202 */ /* 0x000fe20000000f00 */
[----:B------:R-:W-:Y:S02]  /*1790*/  @P6 IMAD.MOV.U32 R23, RZ, RZ, R3 ;  /* 0x000000ffff176224 */ /* 0x000fe400078e0003 */
        /* <DEDUP_REMOVED lines=15> */
[----:B------:R-:W-:Y:S01]  /*1890*/  @P0 IADD3 R26, P3, PT, R0, -0x4, RZ ;  /* 0xfffffffc001a0810 */ /* 0x000fe20007f7e0ff */
[----:B---3--:R0:W-:Y:S02]  /*18a0*/  @P0 STG.E desc[UR4][R22.64+-0x4], R29 ;  /* 0xfffffc1d16000986 */ /* 0x0081e4000c101904 */
[----:B0-----:R-:W-:Y:S02]  /*18b0*/  @P1 IMAD.MOV.U32 R22, RZ, RZ, R2 ;  /* 0x000000ffff161224 */ /* 0x001fe400078e0002 */
        /* <DEDUP_REMOVED lines=10> */
[----:B------:R-:W-:Y:S02]  /*1960*/  @P1 IMAD.MOV.U32 R5, RZ, RZ, R28 ;  /* 0x000000ffff051224 */ /* 0x000fe400078e001c */
[----:B---3--:R0:W-:Y:S02]  /*1970*/  @P1 STG.E desc[UR4][R22.64+-0x4], R27 ;  /* 0xfffffc1b16001986 */ /* 0x0081e4000c101904 */
[----:B0-----:R-:W-:Y:S02]  /*1980*/  @P2 IMAD.MOV.U32 R22, RZ, RZ, R2 ;  /* 0x000000ffff162224 */ /* 0x001fe400078e0002 */
[----:B------:R-:W-:-:S05]  /*1990*/  @P2 IMAD.MOV.U32 R23, RZ, RZ, R5 ;  /* 0x000000ffff172224 */ /* 0x000fca00078e0005 */
[----:B------:R0:W3:Y:S01]  /*19a0*/  @P2 LDG.E R29, desc[UR4][R22.64+-0x4] ;  /* 0xfffffc04161d2981 */ /* 0x0000e2000c1e1900 */
[----:B------:R-:W-:Y:S02]  /*19b0*/  @P1 IADD3 R26, P3, PT, R0, -0x4, RZ ;  /* 0xfffffffc001a1810 */ /* 0x000fe40007f7e0ff */
[----:B------:R-:W-:Y:S02]  /*19c0*/  FSETP.GT.AND P0, PT, R25, RZ, PT ;  /* 0x000000ff1900720b */ /* 0x000fe40003f04000 */
[----:B------:R-:W-:Y:S01]  /*19d0*/  @P1 IADD3.X R25, PT, PT, R3, -0x1, RZ, P3, !PT ;  /* 0xffffffff03191810 */ /* 0x000fe20001ffe4ff */
[----:B------:R-:W-:Y:S01]  /*19e0*/  @P1 IMAD.MOV.U32 R0, RZ, RZ, R26 ;  /* 0x000000ffff001224 */ /* 0x000fe200078e001a */
[----:B------:R-:W-:Y:S02]  /*19f0*/  @P2 IADD3 R26, P3, PT, R2, -0x4, RZ ;  /* 0xfffffffc021a2810 */ /* 0x000fe40007f7e0ff */
[----:B------:R-:W-:Y:S02]  /*1a00*/  @P1 MOV R3, R25 ;  /* 0x0000001900031202 */ /* 0x000fe40000000f00 */
[----:B------:R-:W-:Y:S01]  /*1a10*/  @P2 IADD3.X R25, PT, PT, R5, -0x1, RZ, P3, !PT ;  /* 0xffffffff05192810 */ /* 0x000fe20001ffe4ff */
[----:B0-----:R-:W-:-:S02]  /*1a20*/  @P2 IMAD.MOV.U32 R22, RZ, RZ, R0 ;  /* 0x000000ffff162224 */ /* 0x001fc400078e0000 */
[----:B------:R-:W-:Y:S02]  /*1a30*/  @P2 IMAD.MOV.U32 R23, RZ, RZ, R3 ;  /* 0x000000ffff172224 */ /* 0x000fe400078e0003 */
[----:B------:R-:W-:Y:S02]  /*1a40*/  @P2 IMAD.MOV.U32 R2, RZ, RZ, R26 ;  /* 0x000000ffff022224 */ /* 0x000fe400078e001a */
[----:B------:R-:W-:Y:S01]  /*1a50*/  @P2 IMAD.MOV.U32 R5, RZ, RZ, R25 ;  /* 0x000000ffff052224 */ /* 0x000fe200078e0019 */
[----:B---3--:R0:W-:Y:S02]  /*1a60*/  @P2 STG.E desc[UR4][R22.64+-0x4], R29 ;  /* 0xfffffc1d16002986 */ /* 0x0081e4000c101904 */
[----:B0-----:R-:W-:Y:S02]  /*1a70*/  @P0 IMAD.MOV.U32 R22, RZ, RZ, R2 ;  /* 0x000000ffff160224 */ /* 0x001fe400078e0002 */
[----:B------:R-:W-:-:S05]  /*1a80*/  @P0 IMAD.MOV.U32 R23, RZ, RZ, R5 ;  /* 0x000000ffff170224 */ /* 0x000fca00078e0005 */
[----:B------:R0:W3:Y:S01]  /*1a90*/  @P0 LDG.E R25, desc[UR4][R22.64+-0x4] ;  /* 0xfffffc0416190981 */ /* 0x0000e2000c1e1900 */
[----:B------:R-:W-:Y:S02]  /*1aa0*/  @P2 IADD3 R26, P3, PT, R0, -0x4, RZ ;  /* 0xfffffffc001a2810 */ /* 0x000fe40007f7e0ff */
[----:B------:R-:W-:Y:S02]  /*1ab0*/  FSETP.GT.AND P1, PT, R24, RZ, PT ;  /* 0x000000ff1800720b */ /* 0x000fe40003f24000 */
[----:B------:R-:W-:Y:S02]  /*1ac0*/  @P2 IADD3.X R24, PT, PT, R3, -0x1, RZ, P3, !PT ;  /* 0xffffffff03182810 */ /* 0x000fe40001ffe4ff */
[----:B------:R-:W-:Y:S02]  /*1ad0*/  @P0 IADD3 R27, P4, PT, R2, -0x4, RZ ;  /* 0xfffffffc021b0810 */ /* 0x000fe40007f9e0ff */
[----:B------:R-:W-:Y:S01]  /*1ae0*/  @P2 MOV R0, R26 ;  /* 0x0000001a00002202 */ /* 0x000fe20000000f00 */
[----:B------:R-:W-:Y:S01]  /*1af0*/  @P2 IMAD.MOV.U32 R3, RZ, RZ, R24 ;  /* 0x000000ffff032224 */ /* 0x000fe200078e0018 */
[----:B------:R-:W-:Y:S01]  /*1b00*/  @P0 IADD3.X R26, PT, PT, R5, -0x1, RZ, P4, !PT ;  /* 0xffffffff051a0810 */ /* 0x000fe200027fe4ff */
[----:B------:R-:W-:-:S02]  /*1b10*/  @P0 IMAD.MOV.U32 R2, RZ, RZ, R27 ;  /* 0x000000ffff020224 */ /* 0x000fc400078e001b */
[----:B0-----:R-:W-:Y:S02]  /*1b20*/  @P0 IMAD.MOV.U32 R22, RZ, RZ, R0 ;  /* 0x000000ffff160224 */ /* 0x001fe400078e0000 */
[----:B------:R-:W-:Y:S02]  /*1b30*/  @P0 IMAD.MOV.U32 R23, RZ, RZ, R3 ;  /* 0x000000ffff170224 */ /* 0x000fe400078e0003 */
[----:B------:R-:W-:-:S03]  /*1b40*/  @P0 IMAD.MOV.U32 R5, RZ, RZ, R26 ;  /* 0x000000ffff050224 */ /* 0x000fc600078e001a */
[----:B---3--:R0:W-:Y:S02]  /*1b50*/  @P0 STG.E desc[UR4][R22.64+-0x4], R25 ;  /* 0xfffffc1916000986 */ /* 0x0081e4000c101904 */
[----:B0-----:R-:W-:Y:S01]  /*1b60*/  @P1 IMAD.MOV.U32 R22, RZ, RZ, R2 ;  /* 0x000000ffff161224 */ /* 0x001fe200078e0002 */
[----:B------:R-:W-:-:S05]  /*1b70*/  @P1 MOV R23, R5 ;  /* 0x0000000500171202 */ /* 0x000fca0000000f00 */
[----:B------:R0:W3:Y:S01]  /*1b80*/  @P1 LDG.E R27, desc[UR4][R22.64+-0x4] ;  /* 0xfffffc04161b1981 */ /* 0x0000e2000c1e1900 */
[----:B------:R-:W-:Y:S02]  /*1b90*/  @P0 IADD3 R24, P3, PT, R0, -0x4, RZ ;  /* 0xfffffffc00180810 */ /* 0x000fe40007f7e0ff */
[----:B----4-:R-:W-:Y:S02]  /*1ba0*/  FSETP.GT.AND P2, PT, R21, RZ, PT ;  /* 0x000000ff1500720b */ /* 0x010fe40003f44000 */
[----:B------:R-:W-:Y:S02]  /*1bb0*/  @P0 IADD3.X R21, PT, PT, R3, -0x1, RZ, P3, !PT ;  /* 0xffffffff03150810 */ /* 0x000fe40001ffe4ff */
[----:B------:R-:W-:Y:S01]  /*1bc0*/  @P1 IADD3 R26, P4, PT, R2, -0x4, RZ ;  /* 0xfffffffc021a1810 */ /* 0x000fe20007f9e0ff */
[----:B------:R-:W-:Y:S02]  /*1bd0*/  @P0 IMAD.MOV.U32 R0, RZ, RZ, R24 ;  /* 0x000000ffff000224 */ /* 0x000fe400078e0018 */
[----:B------:R-:W-:Y:S01]  /*1be0*/  @P0 IMAD.MOV.U32 R3, RZ, RZ, R21 ;  /* 0x000000ffff030224 */ /* 0x000fe200078e0015 */
[----:B------:R-:W-:Y:S01]  /*1bf0*/  @P1 IADD3.X R24, PT, PT, R5, -0x1, RZ, P4, !PT ;  /* 0xffffffff05181810 */ /* 0x000fe200027fe4ff */
[----:B0-----:R-:W-:-:S02]  /*1c00*/  @P1 IMAD.MOV.U32 R22, RZ, RZ, R0 ;  /* 0x000000ffff161224 */ /* 0x001fc400078e0000 */
[----:B------:R-:W-:Y:S02]  /*1c10*/  @P1 IMAD.MOV.U32 R23, RZ, RZ, R3 ;  /* 0x000000ffff171224 */ /* 0x000fe400078e0003 */
[----:B------:R-:W-:Y:S02]  /*1c20*/  @P1 IMAD.MOV.U32 R2, RZ, RZ, R26 ;  /* 0x000000ffff021224 */ /* 0x000fe400078e001a */
[----:B------:R-:W-:Y:S01]  /*1c30*/  @P1 IMAD.MOV.U32 R5, RZ, RZ, R24 ;  /* 0x000000ffff051224 */ /* 0x000fe200078e0018 */
[----:B---3--:R0:W-:Y:S02]  /*1c40*/  @P1 STG.E desc[UR4][R22.64+-0x4], R27 ;  /* 0xfffffc1b16001986 */ /* 0x0081e4000c101904 */
[----:B0-----:R-:W-:Y:S01]  /*1c50*/  @P2 MOV R22, R2 ;  /* 0x0000000200162202 */ /* 0x001fe20000000f00 */
[----:B------:R-:W-:-:S05]  /*1c60*/  @P2 IMAD.MOV.U32 R23, RZ, RZ, R5 ;  /* 0x000000ffff172224 */ /* 0x000fca00078e0005 */
[----:B------:R-:W3:Y:S01]  /*1c70*/  @P2 LDG.E R25, desc[UR4][R22.64+-0x4] ;  /* 0xfffffc0416192981 */ /* 0x000ee2000c1e1900 */
[----:B------:R-:W-:Y:S02]  /*1c80*/  @P1 IADD3 R21, P3, PT, R0, -0x4, RZ ;  /* 0xfffffffc00151810 */ /* 0x000fe40007f7e0ff */
[----:B-----5:R-:W-:Y:S02]  /*1c90*/  FSETP.GT.AND P0, PT, R20, RZ, PT ;  /* 0x000000ff1400720b */ /* 0x020fe40003f04000 */
[----:B------:R-:W-:Y:S02]  /*1ca0*/  @P1 IADD3.X R20, PT, PT, R3, -0x1, RZ, P3, !PT ;  /* 0xffffffff03141810 */ /* 0x000fe40001ffe4ff */
[----:B------:R-:W-:Y:S01]  /*1cb0*/  @P2 IADD3 R24, P4, PT, R2, -0x4, RZ ;  /* 0xfffffffc02182810 */ /* 0x000fe20007f9e0ff */
[----:B------:R-:W-:Y:S02]  /*1cc0*/  @P1 IMAD.MOV.U32 R0, RZ, RZ, R21 ;  /* 0x000000ffff001224 */ /* 0x000fe400078e0015 */
[----:B------:R-:W-:Y:S01]  /*1cd0*/  @P1 IMAD.MOV.U32 R3, RZ, RZ, R20 ;  /* 0x000000ffff031224 */ /* 0x000fe200078e0014 */
[----:B------:R-:W-:Y:S01]  /*1ce0*/  @P2 IADD3.X R26, PT, PT, R5, -0x1, RZ, P4, !PT ;  /* 0xffffffff051a2810 */ /* 0x000fe200027fe4ff */
[----:B------:R-:W-:-:S03]  /*1cf0*/  @P2 IMAD.MOV.U32 R20, RZ, RZ, R0 ;  /* 0x000000ffff142224 */ /* 0x000fc600078e0000 */
        /* <DEDUP_REMOVED lines=8> */
[----:B--2---:R-:W-:Y:S02]  /*1d80*/  FSETP.GT.AND P1, PT, R19, RZ, PT ;  /* 0x000000ff1300720b */ /* 0x004fe40003f24000 */
[----:B------:R-:W-:Y:S02]  /*1d90*/  @P2 IADD3.X R19, PT, PT, R3, -0x1, RZ, P3, !PT ;  /* 0xffffffff03132810 */ /* 0x000fe40001ffe4ff */
[----:B------:R-:W-:Y:S01]  /*1da0*/  @P0 IADD3 R24, P4, PT, R2, -0x4, RZ ;  /* 0xfffffffc02180810 */ /* 0x000fe20007f9e0ff */
[----:B------:R-:W-:Y:S02]  /*1db0*/  @P2 IMAD.MOV.U32 R0, RZ, RZ, R22 ;  /* 0x000000ffff002224 */ /* 0x000fe400078e0016 */
[----:B------:R-:W-:Y:S01]  /*1dc0*/  @P2 IMAD.MOV.U32 R3, RZ, RZ, R19 ;  /* 0x000000ffff032224 */ /* 0x000fe200078e0013 */
[----:B------:R-:W-:-:S02]  /*1dd0*/  @P0 IADD3.X R26, PT, PT, R5, -0x1, RZ, P4, !PT ;  /* 0xffffffff051a0810 */ /* 0x000fc400027fe4ff */
[----:B0-----:R-:W-:Y:S01]  /*1de0*/  @P0 MOV R20, R0 ;  /* 0x0000000000140202 */ /* 0x001fe20000000f00 */
[----:B------:R-:W-:Y:S02]  /*1df0*/  @P0 IMAD.MOV.U32 R21, RZ, RZ, R3 ;  /* 0x000000ffff150224 */ /* 0x000fe400078e0003 */
[----:B------:R-:W-:Y:S02]  /*1e00*/  @P0 IMAD.MOV.U32 R2, RZ, RZ, R24 ;  /* 0x000000ffff020224 */ /* 0x000fe400078e0018 */
[----:B------:R-:W-:Y:S01]  /*1e10*/  @P0 IMAD.MOV.U32 R5, RZ, RZ, R26 ;  /* 0x000000ffff050224 */ /* 0x000fe200078e001a */
[----:B---3--:R0:W-:Y:S02]  /*1e20*/  @P0 STG.E desc[UR4][R20.64+-0x4], R23 ;  /* 0xfffffc1714000986 */ /* 0x0081e4000c101904 */
[----:B0-----:R-:W-:Y:S02]  /*1e30*/  @P1 IMAD.MOV.U32 R20, RZ, RZ, R2 ;  /* 0x000000ffff141224 */ /* 0x001fe400078e0002 */
[----:B------:R-:W-:-:S05]  /*1e40*/  @P1 IMAD.MOV.U32 R21, RZ, RZ, R5 ;  /* 0x000000ffff151224 */ /* 0x000fca00078e0005 */
[----:B------:R-:W2:Y:S01]  /*1e50*/  @P1 LDG.E R25, desc[UR4][R20.64+-0x4] ;  /* 0xfffffc0414191981 */ /* 0x000ea2000c1e1900 */
[----:B------:R-:W-:Y:S02]  /*1e60*/  @P0 IADD3 R19, P3, PT, R0, -0x4, RZ ;  /* 0xfffffffc00130810 */ /* 0x000fe40007f7e0ff */
[----:B------:R-:W-:Y:S02]  /*1e70*/  FSETP.GT.AND P2, PT, R18, RZ, PT ;  /* 0x000000ff1200720b */ /* 0x000fe40003f44000 */
[----:B------:R-:W-:Y:S02]  /*1e80*/  @P0 IADD3.X R18, PT, PT, R3, -0x1, RZ, P3, !PT ;  /* 0xffffffff03120810 */ /* 0x000fe40001ffe4ff */
[----:B------:R-:W-:Y:S01]  /*1e90*/  @P1 IADD3 R22, P4, PT, R2, -0x4, RZ ;  /* 0xfffffffc02161810 */ /* 0x000fe20007f9e0ff */
[----:B------:R-:W-:Y:S02]  /*1ea0*/  @P0 IMAD.MOV.U32 R0, RZ, RZ, R19 ;  /* 0x000000ffff000224 */ /* 0x000fe400078e0013 */
[----:B------:R-:W-:Y:S01]  /*1eb0*/  @P0 IMAD.MOV.U32 R3, RZ, RZ, R18 ;  /* 0x000000ffff030224 */ /* 0x000fe200078e0012 */
[----:B------:R-:W-:Y:S01]  /*1ec0*/  @P1 IADD3.X R24, PT, PT, R5, -0x1, RZ, P4, !PT ;  /* 0xffffffff05181810 */ /* 0x000fe200027fe4ff */
[----:B------:R-:W-:-:S02]  /*1ed0*/  @P1 IMAD.MOV.U32 R18, RZ, RZ, R0 ;  /* 0x000000ffff121224 */ /* 0x000fc400078e0000 */
[----:B------:R-:W-:Y:S01]  /*1ee0*/  @P1 IMAD.MOV.U32 R19, RZ, RZ, R3 ;  /* 0x000000ffff131224 */ /* 0x000fe200078e0003 */
[----:B------:R-:W-:Y:S01]  /*1ef0*/  @P1 MOV R5, R24 ;  /* 0x0000001800051202 */ /* 0x000fe20000000f00 */
[----:B------:R-:W-:-:S03]  /*1f00*/  @P1 IMAD.MOV.U32 R2, RZ, RZ, R22 ;  /* 0x000000ffff021224 */ /* 0x000fc600078e0016 */
[----:B--2---:R0:W-:Y:S02]  /*1f10*/  @P1 STG.E desc[UR4][R18.64+-0x4], R25 ;  /* 0xfffffc1912001986 */ /* 0x0041e4000c101904 */
[----:B0-----:R-:W-:Y:S02]  /*1f20*/  @P2 IMAD.MOV.U32 R18, RZ, RZ, R2 ;  /* 0x000000ffff122224 */ /* 0x001fe400078e0002 */
[----:B------:R-:W-:-:S05]  /*1f30*/  @P2 IMAD.MOV.U32 R19, RZ, RZ, R5 ;  /* 0x000000ffff132224 */ /* 0x000fca00078e0005 */
[----:B------:R0:W2:Y:S01]  /*1f40*/  @P2 LDG.E R21, desc[UR4][R18.64+-0x4] ;  /* 0xfffffc0412152981 */ /* 0x0000a2000c1e1900 */
[----:B------:R-:W-:Y:S02]  /*1f50*/  @P1 IADD3 R20, P3, PT, R0, -0x4, RZ ;  /* 0xfffffffc00141810 */ /* 0x000fe40007f7e0ff */
[----:B------:R-:W-:Y:S02]  /*1f60*/  FSETP.GT.AND P0, PT, R17, RZ, PT ;  /* 0x000000ff1100720b */ /* 0x000fe40003f04000 */
[----:B------:R-:W-:Y:S02]  /*1f70*/  @P1 IADD3.X R17, PT, PT, R3, -0x1, RZ, P3, !PT ;  /* 0xffffffff03111810 */ /* 0x000fe40001ffe4ff */
[----:B------:R-:W-:Y:S01]  /*1f80*/  @P2 IADD3 R22, P4, PT, R2, -0x4, RZ ;  /* 0xfffffffc02162810 */ /* 0x000fe20007f9e0ff */
[----:B------:R-:W-:Y:S02]  /*1f90*/  @P1 IMAD.MOV.U32 R0, RZ, RZ, R20 ;  /* 0x000000ffff001224 */ /* 0x000fe400078e0014 */
[----:B------:R-:W-:Y:S01]  /*1fa0*/  @P1 IMAD.MOV.U32 R3, RZ, RZ, R17 ;  /* 0x000000ffff031224 */ /* 0x000fe200078e0011 */
[----:B------:R-:W-:Y:S01]  /*1fb0*/  @P2 IADD3.X R23, PT, PT, R5, -0x1, RZ, P4, !PT ;  /* 0xffffffff05172810 */ /* 0x000fe200027fe4ff */
[----:B0-----:R-:W-:Y:S01]  /*1fc0*/  @P2 IMAD.MOV.U32 R18, RZ, RZ, R0 ;  /* 0x000000ffff122224 */ /* 0x001fe200078e0000 */
[----:B------:R-:W-:Y:S01]  /*1fd0*/  @P2 MOV R2, R22 ;  /* 0x0000001600022202 */ /* 0x000fe20000000f00 */
[----:B------:R-:W-:-:S02]  /*1fe0*/  @P2 IMAD.MOV.U32 R19, RZ, RZ, R3 ;  /* 0x000000ffff132224 */ /* 0x000fc400078e0003 */
[----:B------:R-:W-:-:S03]  /*1ff0*/  @P2 IMAD.MOV.U32 R5, RZ, RZ, R23 ;  /* 0x000000ffff052224 */ /* 0x000fc600078e0017 */
[----:B--2---:R0:W-:Y:S02]  /*2000*/  @P2 STG.E desc[UR4][R18.64+-0x4], R21 ;  /* 0xfffffc1512002986 */ /* 0x0041e4000c101904 */
[----:B0-----:R-:W-:Y:S02]  /*2010*/  @P0 IMAD.MOV.U32 R18, RZ, RZ, R2 ;  /* 0x000000ffff120224 */ /* 0x001fe400078e0002 */
[----:B------:R-:W-:-:S05]  /*2020*/  @P0 IMAD.MOV.U32 R19, RZ, RZ, R5 ;  /* 0x000000ffff130224 */ /* 0x000fca00078e0005 */
[----:B------:R-:W2:Y:S01]  /*2030*/  @P0 LDG.E R23, desc[UR4][R18.64+-0x4] ;  /* 0xfffffc0412170981 */ /* 0x000ea2000c1e1900 */
[----:B------:R-:W-:Y:S02]  /*2040*/  @P2 IADD3 R17, P3, PT, R0, -0x4, RZ ;  /* 0xfffffffc00112810 */ /* 0x000fe40007f7e0ff */
[----:B------:R-:W-:Y:S02]  /*2050*/  FSETP.GT.AND P1, PT, R16, RZ, PT ;  /* 0x000000ff1000720b */ /* 0x000fe40003f24000 */
[----:B------:R-:W-:Y:S02]  /*2060*/  @P2 IADD3.X R16, PT, PT, R3, -0x1, RZ, P3, !PT ;  /* 0xffffffff03102810 */ /* 0x000fe40001ffe4ff */
[----:B------:R-:W-:Y:S01]  /*2070*/  @P0 IADD3 R20, P4, PT, R2, -0x4, RZ ;  /* 0xfffffffc02140810 */ /* 0x000fe20007f9e0ff */
[----:B------:R-:W-:Y:S01]  /*2080*/  @P2 IMAD.MOV.U32 R0, RZ, RZ, R17 ;  /* 0x000000ffff002224 */ /* 0x000fe200078e0011 */
[----:B------:R-:W-:Y:S02]  /*2090*/  @P2 MOV R3, R16 ;  /* 0x0000001000032202 */ /* 0x000fe40000000f00 */
[----:B------:R-:W-:Y:S01]  /*20a0*/  @P0 IADD3.X R22, PT, PT, R5, -0x1, RZ, P4, !PT ;  /* 0xffffffff05160810 */ /* 0x000fe200027fe4ff */
[----:B------:R-:W-:-:S02]  /*20b0*/  @P0 IMAD.MOV.U32 R16, RZ, RZ, R0 ;  /* 0x000000ffff100224 */ /* 0x000fc400078e0000 */
[----:B------:R-:W-:Y:S02]  /*20c0*/  @P0 IMAD.MOV.U32 R17, RZ, RZ, R3 ;  /* 0x000000ffff110224 */ /* 0x000fe400078e0003 */
[----:B------:R-:W-:Y:S02]  /*20d0*/  @P0 IMAD.MOV.U32 R2, RZ, RZ, R20 ;  /* 0x000000ffff020224 */ /* 0x000fe400078e0014 */
[----:B------:R-:W-:Y:S01]  /*20e0*/  @P0 IMAD.MOV.U32 R5, RZ, RZ, R22 ;  /* 0x000000ffff050224 */ /* 0x000fe200078e0016 */
[----:B--2---:R0:W-:Y:S02]  /*20f0*/  @P0 STG.E desc[UR4][R16.64+-0x4], R23 ;  /* 0xfffffc1710000986 */ /* 0x0041e4000c101904 */
[----:B0-----:R-:W-:Y:S02]  /*2100*/  @P1 IMAD.MOV.U32 R16, RZ, RZ, R2 ;  /* 0x000000ffff101224 */ /* 0x001fe400078e0002 */
[----:B------:R-:W-:-:S05]  /*2110*/  @P1 IMAD.MOV.U32 R17, RZ, RZ, R5 ;  /* 0x000000ffff111224 */ /* 0x000fca00078e0005 */
[----:B------:R0:W2:Y:S01]  /*2120*/  @P1 LDG.E R19, desc[UR4][R16.64+-0x4] ;  /* 0xfffffc0410131981 */ /* 0x0000a2000c1e1900 */
        /* <DEDUP_REMOVED lines=11> */
[----:B--2---:R0:W-:Y:S02]  /*21e0*/  @P1 STG.E desc[UR4][R16.64+-0x4], R19 ;  /* 0xfffffc1310001986 */ /* 0x0041e4000c101904 */
[----:B0-----:R-:W-:Y:S01]  /*21f0*/  @P2 IMAD.MOV.U32 R16, RZ, RZ, R2 ;  /* 0x000000ffff102224 */ /* 0x001fe200078e0002 */
[----:B------:R-:W-:-:S05]  /*2200*/  @P2 MOV R17, R5 ;  /* 0x0000000500112202 */ /* 0x000fca0000000f00 */
        /* <DEDUP_REMOVED lines=9> */
[----:B------:R-:W-:Y:S02]  /*22a0*/  @P2 IMAD.MOV.U32 R15, RZ, RZ, R3 ;  /* 0x000000ffff0f2224 */ /* 0x000fe400078e0003 */
[----:B------:R-:W-:Y:S02]  /*22b0*/  @P2 IMAD.MOV.U32 R2, RZ, RZ, R18 ;  /* 0x000000ffff022224 */ /* 0x000fe400078e0012 */
[----:B------:R-:W-:Y:S01]  /*22c0*/  @P2 IMAD.MOV.U32 R5, RZ, RZ, R20 ;  /* 0x000000ffff052224 */ /* 0x000fe200078e0014 */
[----:B--2---:R0:W-:Y:S02]  /*22d0*/  @P2 STG.E desc[UR4][R14.64+-0x4], R21 ;  /* 0xfffffc150e002986 */ /* 0x0041e4000c101904 */
[----:B0-----:R-:W-:Y:S01]  /*22e0*/  @P0 MOV R14, R2 ;  /* 0x00000002000e0202 */ /* 0x001fe20000000f00 */
        /* <DEDUP_REMOVED lines=9> */
[----:B0-----:R-:W-:-:S03]  /*2380*/  @P0 IMAD.MOV.U32 R14, RZ, RZ, R0 ;  /* 0x000000ffff0e0224 */ /* 0x001fc600078e0000 */
[----:B------:R-:W-:Y:S01]  /*2390*/  @P0 MOV R15, R3 ;  /* 0x00000003000f0202 */ /* 0x000fe20000000f00 */
[----:B------:R-:W-:Y:S02]  /*23a0*/  @P0 IMAD.MOV.U32 R2, RZ, RZ, R18 ;  /* 0x000000ffff020224 */ /* 0x000fe400078e0012 */
[----:B------:R-:W-:Y:S02]  /*23b0*/  @P0 IMAD.MOV.U32 R5, RZ, RZ, R19 ;  /* 0x000000ffff050224 */ /* 0x000fe400078e0013 */
        /* <DEDUP_REMOVED lines=10> */
[----:B------:R-:W-:-:S02]  /*2460*/  @P1 IADD3.X R18, PT, PT, R5, -0x1, RZ, P4, !PT ;  /* 0xffffffff05121810 */ /* 0x000fc400027fe4ff */
[----:B------:R-:W-:Y:S01]  /*2470*/  @P1 MOV R12, R0 ;  /* 0x00000000000c1202 */ /* 0x000fe20000000f00 */
        /* <DEDUP_REMOVED lines=14> */
[----:B0-----:R-:W-:-:S02]  /*2560*/  @P2 IMAD.MOV.U32 R12, RZ, RZ, R0 ;  /* 0x000000ffff0c2224 */ /* 0x001fc400078e0000 */
[----:B------:R-:W-:Y:S01]  /*2570*/  @P2 IMAD.MOV.U32 R13, RZ, RZ, R3 ;  /* 0x000000ffff0d2224 */ /* 0x000fe200078e0003 */
[----:B------:R-:W-:Y:S01]  /*2580*/  @P2 MOV R5, R17 ;  /* 0x0000001100052202 */ /* 0x000fe20000000f00 */
        /* <DEDUP_REMOVED lines=12> */
[----:B------:R-:W-:Y:S01]  /*2650*/  @P0 IMAD.MOV.U32 R10, RZ, RZ, R0 ;  /* 0x000000ffff0a0224 */ /* 0x000fe200078e0000 */
[----:B------:R-:W-:Y:S01]  /*2660*/  @P0 MOV R2, R14 ;  /* 0x0000000e00020202 */ /* 0x000fe20000000f00 */
[----:B------:R-:W-:-:S02]  /*2670*/  @P0 IMAD.MOV.U32 R11, RZ, RZ, R3 ;  /* 0x000000ffff0b0224 */ /* 0x000fc400078e0003 */
        /* <DEDUP_REMOVED lines=9> */
[----:B------:R-:W-:Y:S01]  /*2710*/  @P0 IMAD.MOV.U32 R0, RZ, RZ, R12 ;  /* 0x000000ffff000224 */ /* 0x000fe200078e000c */
[----:B------:R-:W-:Y:S02]  /*2720*/  @P0 MOV R3, R9 ;  /* 0x0000000900030202 */ /* 0x000fe40000000f00 */
[----:B------:R-:W-:Y:S01]  /*2730*/  @P1 IADD3.X R15, PT, PT, R5, -0x1, RZ, P4, !PT ;  /* 0xffffffff050f1810 */ /* 0x000fe200027fe4ff */
[----:B0-----:R-:W-:-:S02]  /*2740*/  @P1 IMAD.MOV.U32 R10, RZ, RZ, R0 ;  /* 0x000000ffff0a1224 */ /* 0x001fc400078e0000 */
[----:B------:R-:W-:Y:S02]  /*2750*/  @P1 IMAD.MOV.U32 R11, RZ, RZ, R3 ;  /* 0x000000ffff0b1224 */ /* 0x000fe400078e0003 */
[----:B------:R-:W-:Y:S02]  /*2760*/  @P1 IMAD.MOV.U32 R2, RZ, RZ, R14 ;  /* 0x000000ffff021224 */ /* 0x000fe400078e000e */
[----:B------:R-:W-:Y:S01]  /*2770*/  @P1 IMAD.MOV.U32 R5, RZ, RZ, R15 ;  /* 0x000000ffff051224 */ /* 0x000fe200078e000f */
[----:B--2---:R0:W-:Y:S02]  /*2780*/  @P1 STG.E desc[UR4][R10.64+-0x4], R13 ;  /* 0xfffffc0d0a001986 */ /* 0x0041e4000c101904 */
[----:B0-----:R-:W-:Y:S02]  /*2790*/  @P2 IMAD.MOV.U32 R10, RZ, RZ, R2 ;  /* 0x000000ffff0a2224 */ /* 0x001fe400078e0002 */
[----:B------:R-:W-:-:S05]  /*27a0*/  @P2 IMAD.MOV.U32 R11, RZ, RZ, R5 ;  /* 0x000000ffff0b2224 */ /* 0x000fca00078e0005 */
[----:B------:R-:W2:Y:S01]  /*27b0*/  @P2 LDG.E R15, desc[UR4][R10.64+-0x4] ;  /* 0xfffffc040a0f2981 */ /* 0x000ea2000c1e1900 */
        /* <DEDUP_REMOVED lines=8> */
[----:B------:R-:W-:Y:S02]  /*2840*/  @P2 IMAD.MOV.U32 R8, RZ, RZ, R0 ;  /* 0x000000ffff082224 */ /* 0x000fe400078e0000 */
[----:B------:R-:W-:Y:S02]  /*2850*/  @P2 IMAD.MOV.U32 R9, RZ, RZ, R3 ;  /* 0x000000ffff092224 */ /* 0x000fe400078e0003 */
[----:B------:R-:W-:-:S03]  /*2860*/  @P2 IMAD.MOV.U32 R5, RZ, RZ, R14 ;  /* 0x000000ffff052224 */ /* 0x000fc600078e000e */
[----:B--2---:R0:W-:Y:S02]  /*2870*/  @P2 STG.E desc[UR4][R8.64+-0x4], R15 ;  /* 0xfffffc0f08002986 */ /* 0x0041e4000c101904 */
[----:B0-----:R-:W-:Y:S01]  /*2880*/  @P0 IMAD.MOV.U32 R8, RZ, RZ, R2 ;  /* 0x000000ffff080224 */ /* 0x001fe200078e0002 */
[----:B------:R-:W-:-:S05]  /*2890*/  @P0 MOV R9, R5 ;  /* 0x0000000500090202 */ /* 0x000fca0000000f00 */
        /* <DEDUP_REMOVED lines=12> */
[----:B--2---:R0:W-:Y:S02]  /*2960*/  @P0 STG.E desc[UR4][R8.64+-0x4], R11 ;  /* 0xfffffc0b08000986 */ /* 0x0041e4000c101904 */
[----:B0-----:R-:W-:Y:S01]  /*2970*/  @P1 MOV R8, R2 ;  /* 0x0000000200081202 */ /* 0x001fe20000000f00 */
        /* <DEDUP_REMOVED lines=13> */
[----:B--2---:R0:W-:Y:S02]  /*2a50*/  @P1 STG.E desc[UR4][R6.64+-0x4], R13 ;  /* 0xfffffc0d06001986 */ /* 0x0041e4000c101904 */
[----:B0-----:R-:W-:Y:S02]  /*2a60*/  @P2 IMAD.MOV.U32 R6, RZ, RZ, R2 ;  /* 0x000000ffff062224 */ /* 0x001fe400078e0002 */
[----:B------:R-:W-:-:S05]  /*2a70*/  @P2 IMAD.MOV.U32 R7, RZ, RZ, R5 ;  /* 0x000000ffff072224 */ /* 0x000fca00078e0005 */
[----:B------:R0:W2:Y:S01]  /*2a80*/  @P2 LDG.E R9, desc[UR4][R6.64+-0x4] ;  /* 0xfffffc0406092981 */ /* 0x0000a2000c1e1900 */
[----:B------:R-:W-:-:S04]  /*2a90*/  @P1 IADD3 R8, P0, PT, R0, -0x4, RZ ;  /* 0xfffffffc00081810 */ /* 0x000fc80007f1e0ff */
[----:B------:R-:W-:Y:S02]  /*2aa0*/  @P1 IADD3.X R10, PT, PT, R3, -0x1, RZ, P0, !PT ;  /* 0xffffffff030a1810 */ /* 0x000fe400007fe4ff */
[----:B------:R-:W-:Y:S01]  /*2ab0*/  FSETP.GT.AND P0, PT, R4, RZ, PT ;  /* 0x000000ff0400720b */ /* 0x000fe20003f04000 */
[----:B------:R-:W-:Y:S02]  /*2ac0*/  @P1 IMAD.MOV.U32 R0, RZ, RZ, R8 ;  /* 0x000000ffff001224 */ /* 0x000fe400078e0008 */
[----:B------:R-:W-:Y:S01]  /*2ad0*/  @P1 IMAD.MOV.U32 R3, RZ, RZ, R10 ;  /* 0x000000ffff031224 */ /* 0x000fe200078e000a */
[----:B------:R-:W-:Y:S02]  /*2ae0*/  @P2 IADD3 R11, P3, PT, R2, -0x4, RZ ;  /* 0xfffffffc020b2810 */ /* 0x000fe40007f7e0ff */
[----:B0-----:R-:W-:Y:S01]  /*2af0*/  @P2 MOV R6, R0 ;  /* 0x0000000000062202 */ /* 0x001fe20000000f00 */
[----:B------:R-:W-:Y:S01]  /*2b00*/  @P2 IMAD.MOV.U32 R7, RZ, RZ, R3 ;  /* 0x000000ffff072224 */ /* 0x000fe200078e0003 */
[----:B------:R-:W-:Y:S01]  /*2b10*/  @P2 IADD3.X R4, PT, PT, R5, -0x1, RZ, P3, !PT ;  /* 0xffffffff05042810 */ /* 0x000fe20001ffe4ff */
[----:B------:R-:W-:-:S04]  /*2b20*/  @P2 IMAD.MOV.U32 R2, RZ, RZ, R11 ;  /* 0x000000ffff022224 */ /* 0x000fc800078e000b */
[----:B------:R-:W-:Y:S02]  /*2b30*/  @P2 IMAD.MOV.U32 R5, RZ, RZ, R4 ;  /* 0x000000ffff052224 */ /* 0x000fe400078e0004 */
[----:B------:R-:W-:Y:S01]  /*2b40*/  IMAD.MOV.U32 R4, RZ, RZ, R2 ;  /* 0x000000ffff047224 */ /* 0x000fe200078e0002 */
[----:B--2---:R0:W-:Y:S01]  /*2b50*/  @P2 STG.E desc[UR4][R6.64+-0x4], R9 ;  /* 0xfffffc0906002986 */ /* 0x0041e2000c101904 */
[----:B------:R-:W-:Y:S05]  /*2b60*/  @!P0 EXIT ;  /* 0x000000000000894d */ /* 0x000fea0003800000 */
[----:B------:R-:W2:Y:S01]  /*2b70*/  LDG.E R5, desc[UR4][R4.64+-0x4] ;  /* 0xfffffc0404057981 */ /* 0x000ea2000c1e1900 */
[----:B------:R-:W-:-:S04]  /*2b80*/  @P2 IADD3 R2, P0, PT, R0, -0x4, RZ ;  /* 0xfffffffc00022810 */ /* 0x000fc80007f1e0ff */
[----:B0-----:R-:W-:Y:S01]  /*2b90*/  @P2 IADD3.X R6, PT, PT, R3, -0x1, RZ, P0, !PT ;  /* 0xffffffff03062810 */ /* 0x001fe200007fe4ff */
[----:B------:R-:W-:-:S04]  /*2ba0*/  @P2 IMAD.MOV.U32 R0, RZ, RZ, R2 ;  /* 0x000000ffff002224 */ /* 0x000fc800078e0002 */
[----:B------:R-:W-:Y:S02]  /*2bb0*/  @P2 IMAD.MOV.U32 R3, RZ, RZ, R6 ;  /* 0x000000ffff032224 */ /* 0x000fe400078e0006 */
[----:B------:R-:W-:-:S05]  /*2bc0*/  IMAD.MOV.U32 R2, RZ, RZ, R0 ;  /* 0x000000ffff027224 */ /* 0x000fca00078e0000 */
[----:B--2---:R-:W-:Y:S01]  /*2bd0*/  STG.E desc[UR4][R2.64+-0x4], R5 ;  /* 0xfffffc0502007986 */ /* 0x004fe2000c101904 */
[----:B------:R-:W-:Y:S05]  /*2be0*/  EXIT ;  /* 0x000000000000794d */ /* 0x000fea0003800000 */
.L_x_0:
[----:B------:R-:W-:-:S00]  /*2bf0*/  BRA `(.L_x_0) ;  /* 0xfffffffc00fc7947 */ /* 0x000fc0000383ffff */
[----:B------:R-:W-:-:S00]  /*2c00*/  NOP ;  /* 0x0000000000007918 */ /* 0x000fc00000000000 */
[----:B------:R-:W-:-:S00]  /*2c10*/  NOP ;  /* 0x0000000000007918 */ /* 0x000fc00000000000 */
[----:B------:R-:W-:-:S00]  /*2c20*/  NOP ;  /* 0x0000000000007918 */ /* 0x000fc00000000000 */
[----:B------:R-:W-:-:S00]  /*2c30*/  NOP ;  /* 0x0000000000007918 */ /* 0x000fc00000000000 */
[----:B------:R-:W-:-:S00]  /*2c40*/  NOP ;  /* 0x0000000000007918 */ /* 0x000fc00000000000 */
[----:B------:R-:W-:-:S00]  /*2c50*/  NOP ;  /* 0x0000000000007918 */ /* 0x000fc00000000000 */
[----:B------:R-:W-:-:S00]  /*2c60*/  NOP ;  /* 0x0000000000007918 */ /* 0x000fc00000000000 */
[----:B------:R-:W-:-:S00]  /*2c70*/  NOP ;  /* 0x0000000000007918 */ /* 0x000fc00000000000 */
.L_x_1:


//--------------------- .nv.shared.reserved.0     --------------------------
	.section	.nv.shared.reserved.0,"aw",@nobits
	.weak		__nv_reservedSMEM_offset_0_alias
	.size		__nv_reservedSMEM_offset_0_alias, 0, 64
	.other		__nv_reservedSMEM_offset_0_alias,@"STO_CUDA_RESERVED_SHARED STV_DEFAULT"
__nv_reservedSMEM_offset_0_alias:
	.zero		0
	.zero		64


//--------------------- .nv.constant0._Z2fnPfS_   --------------------------
	.section	.nv.constant0._Z2fnPfS_,"a",@progbits
	.sectionflags	@""
	.align	4
.nv.constant0._Z2fnPfS_:
	.zero		912


//--------------------- SYMBOLS --------------------------

	.type		.nv.reservedSmem.offset0,@object
	.size		.nv.reservedSmem.offset0,0x4
